//
// Generated by NVIDIA NVVM Compiler
//
// Compiler Build ID: CL-36424714
// Cuda compilation tools, release 13.0, V13.0.88
// Based on NVVM 20.0.0
//

.version 9.0
.target sm_100
.address_size 64

	// .globl	_Z7local_1Pf

.visible .entry _Z7local_1Pf(
	.param .u64 .ptr .align 1 _Z7local_1Pf_param_0
)
{
	.reg .b32 	%f<129>;
	.reg .b64 	%rd<3>;

	ld.param.u64 	%rd1, [_Z7local_1Pf_param_0];
	cvta.to.global.u64 	%rd2, %rd1;
	ld.global.f32 	%f1, [%rd2];
	ld.global.f32 	%f2, [%rd2+4];
	ld.global.f32 	%f3, [%rd2+8];
	ld.global.f32 	%f4, [%rd2+12];
	ld.global.f32 	%f5, [%rd2+16];
	ld.global.f32 	%f6, [%rd2+20];
	ld.global.f32 	%f7, [%rd2+24];
	ld.global.f32 	%f8, [%rd2+28];
	ld.global.f32 	%f9, [%rd2+32];
	ld.global.f32 	%f10, [%rd2+36];
	ld.global.f32 	%f11, [%rd2+40];
	ld.global.f32 	%f12, [%rd2+44];
	ld.global.f32 	%f13, [%rd2+48];
	ld.global.f32 	%f14, [%rd2+52];
	ld.global.f32 	%f15, [%rd2+56];
	ld.global.f32 	%f16, [%rd2+60];
	ld.global.f32 	%f17, [%rd2+64];
	ld.global.f32 	%f18, [%rd2+68];
	ld.global.f32 	%f19, [%rd2+72];
	ld.global.f32 	%f20, [%rd2+76];
	ld.global.f32 	%f21, [%rd2+80];
	ld.global.f32 	%f22, [%rd2+84];
	ld.global.f32 	%f23, [%rd2+88];
	ld.global.f32 	%f24, [%rd2+92];
	ld.global.f32 	%f25, [%rd2+96];
	ld.global.f32 	%f26, [%rd2+100];
	ld.global.f32 	%f27, [%rd2+104];
	ld.global.f32 	%f28, [%rd2+108];
	ld.global.f32 	%f29, [%rd2+112];
	ld.global.f32 	%f30, [%rd2+116];
	ld.global.f32 	%f31, [%rd2+120];
	ld.global.f32 	%f32, [%rd2+124];
	ld.global.f32 	%f33, [%rd2+128];
	ld.global.f32 	%f34, [%rd2+132];
	ld.global.f32 	%f35, [%rd2+136];
	ld.global.f32 	%f36, [%rd2+140];
	ld.global.f32 	%f37, [%rd2+144];
	ld.global.f32 	%f38, [%rd2+148];
	ld.global.f32 	%f39, [%rd2+152];
	ld.global.f32 	%f40, [%rd2+156];
	ld.global.f32 	%f41, [%rd2+160];
	ld.global.f32 	%f42, [%rd2+164];
	ld.global.f32 	%f43, [%rd2+168];
	ld.global.f32 	%f44, [%rd2+172];
	ld.global.f32 	%f45, [%rd2+176];
	ld.global.f32 	%f46, [%rd2+180];
	ld.global.f32 	%f47, [%rd2+184];
	ld.global.f32 	%f48, [%rd2+188];
	ld.global.f32 	%f49, [%rd2+192];
	ld.global.f32 	%f50, [%rd2+196];
	ld.global.f32 	%f51, [%rd2+200];
	ld.global.f32 	%f52, [%rd2+204];
	ld.global.f32 	%f53, [%rd2+208];
	ld.global.f32 	%f54, [%rd2+212];
	ld.global.f32 	%f55, [%rd2+216];
	ld.global.f32 	%f56, [%rd2+220];
	ld.global.f32 	%f57, [%rd2+224];
	ld.global.f32 	%f58, [%rd2+228];
	ld.global.f32 	%f59, [%rd2+232];
	ld.global.f32 	%f60, [%rd2+236];
	ld.global.f32 	%f61, [%rd2+240];
	ld.global.f32 	%f62, [%rd2+244];
	ld.global.f32 	%f63, [%rd2+248];
	ld.global.f32 	%f64, [%rd2+252];
	add.f32 	%f65, %f1, %f1;
	st.global.f32 	[%rd2], %f65;
	add.f32 	%f66, %f2, %f2;
	st.global.f32 	[%rd2+4], %f66;
	add.f32 	%f67, %f3, %f3;
	st.global.f32 	[%rd2+8], %f67;
	add.f32 	%f68, %f4, %f4;
	st.global.f32 	[%rd2+12], %f68;
	add.f32 	%f69, %f5, %f5;
	st.global.f32 	[%rd2+16], %f69;
	add.f32 	%f70, %f6, %f6;
	st.global.f32 	[%rd2+20], %f70;
	add.f32 	%f71, %f7, %f7;
	st.global.f32 	[%rd2+24], %f71;
	add.f32 	%f72, %f8, %f8;
	st.global.f32 	[%rd2+28], %f72;
	add.f32 	%f73, %f9, %f9;
	st.global.f32 	[%rd2+32], %f73;
	add.f32 	%f74, %f10, %f10;
	st.global.f32 	[%rd2+36], %f74;
	add.f32 	%f75, %f11, %f11;
	st.global.f32 	[%rd2+40], %f75;
	add.f32 	%f76, %f12, %f12;
	st.global.f32 	[%rd2+44], %f76;
	add.f32 	%f77, %f13, %f13;
	st.global.f32 	[%rd2+48], %f77;
	add.f32 	%f78, %f14, %f14;
	st.global.f32 	[%rd2+52], %f78;
	add.f32 	%f79, %f15, %f15;
	st.global.f32 	[%rd2+56], %f79;
	add.f32 	%f80, %f16, %f16;
	st.global.f32 	[%rd2+60], %f80;
	add.f32 	%f81, %f17, %f17;
	st.global.f32 	[%rd2+64], %f81;
	add.f32 	%f82, %f18, %f18;
	st.global.f32 	[%rd2+68], %f82;
	add.f32 	%f83, %f19, %f19;
	st.global.f32 	[%rd2+72], %f83;
	add.f32 	%f84, %f20, %f20;
	st.global.f32 	[%rd2+76], %f84;
	add.f32 	%f85, %f21, %f21;
	st.global.f32 	[%rd2+80], %f85;
	add.f32 	%f86, %f22, %f22;
	st.global.f32 	[%rd2+84], %f86;
	add.f32 	%f87, %f23, %f23;
	st.global.f32 	[%rd2+88], %f87;
	add.f32 	%f88, %f24, %f24;
	st.global.f32 	[%rd2+92], %f88;
	add.f32 	%f89, %f25, %f25;
	st.global.f32 	[%rd2+96], %f89;
	add.f32 	%f90, %f26, %f26;
	st.global.f32 	[%rd2+100], %f90;
	add.f32 	%f91, %f27, %f27;
	st.global.f32 	[%rd2+104], %f91;
	add.f32 	%f92, %f28, %f28;
	st.global.f32 	[%rd2+108], %f92;
	add.f32 	%f93, %f29, %f29;
	st.global.f32 	[%rd2+112], %f93;
	add.f32 	%f94, %f30, %f30;
	st.global.f32 	[%rd2+116], %f94;
	add.f32 	%f95, %f31, %f31;
	st.global.f32 	[%rd2+120], %f95;
	add.f32 	%f96, %f32, %f32;
	st.global.f32 	[%rd2+124], %f96;
	add.f32 	%f97, %f33, %f33;
	st.global.f32 	[%rd2+128], %f97;
	add.f32 	%f98, %f34, %f34;
	st.global.f32 	[%rd2+132], %f98;
	add.f32 	%f99, %f35, %f35;
	st.global.f32 	[%rd2+136], %f99;
	add.f32 	%f100, %f36, %f36;
	st.global.f32 	[%rd2+140], %f100;
	add.f32 	%f101, %f37, %f37;
	st.global.f32 	[%rd2+144], %f101;
	add.f32 	%f102, %f38, %f38;
	st.global.f32 	[%rd2+148], %f102;
	add.f32 	%f103, %f39, %f39;
	st.global.f32 	[%rd2+152], %f103;
	add.f32 	%f104, %f40, %f40;
	st.global.f32 	[%rd2+156], %f104;
	add.f32 	%f105, %f41, %f41;
	st.global.f32 	[%rd2+160], %f105;
	add.f32 	%f106, %f42, %f42;
	st.global.f32 	[%rd2+164], %f106;
	add.f32 	%f107, %f43, %f43;
	st.global.f32 	[%rd2+168], %f107;
	add.f32 	%f108, %f44, %f44;
	st.global.f32 	[%rd2+172], %f108;
	add.f32 	%f109, %f45, %f45;
	st.global.f32 	[%rd2+176], %f109;
	add.f32 	%f110, %f46, %f46;
	st.global.f32 	[%rd2+180], %f110;
	add.f32 	%f111, %f47, %f47;
	st.global.f32 	[%rd2+184], %f111;
	add.f32 	%f112, %f48, %f48;
	st.global.f32 	[%rd2+188], %f112;
	add.f32 	%f113, %f49, %f49;
	st.global.f32 	[%rd2+192], %f113;
	add.f32 	%f114, %f50, %f50;
	st.global.f32 	[%rd2+196], %f114;
	add.f32 	%f115, %f51, %f51;
	st.global.f32 	[%rd2+200], %f115;
	add.f32 	%f116, %f52, %f52;
	st.global.f32 	[%rd2+204], %f116;
	add.f32 	%f117, %f53, %f53;
	st.global.f32 	[%rd2+208], %f117;
	add.f32 	%f118, %f54, %f54;
	st.global.f32 	[%rd2+212], %f118;
	add.f32 	%f119, %f55, %f55;
	st.global.f32 	[%rd2+216], %f119;
	add.f32 	%f120, %f56, %f56;
	st.global.f32 	[%rd2+220], %f120;
	add.f32 	%f121, %f57, %f57;
	st.global.f32 	[%rd2+224], %f121;
	add.f32 	%f122, %f58, %f58;
	st.global.f32 	[%rd2+228], %f122;
	add.f32 	%f123, %f59, %f59;
	st.global.f32 	[%rd2+232], %f123;
	add.f32 	%f124, %f60, %f60;
	st.global.f32 	[%rd2+236], %f124;
	add.f32 	%f125, %f61, %f61;
	st.global.f32 	[%rd2+240], %f125;
	add.f32 	%f126, %f62, %f62;
	st.global.f32 	[%rd2+244], %f126;
	add.f32 	%f127, %f63, %f63;
	st.global.f32 	[%rd2+248], %f127;
	add.f32 	%f128, %f64, %f64;
	st.global.f32 	[%rd2+252], %f128;
	ret;

}
	// .globl	_Z7local_2PfS_S_
.visible .entry _Z7local_2PfS_S_(
	.param .u64 .ptr .align 1 _Z7local_2PfS_S__param_0,
	.param .u64 .ptr .align 1 _Z7local_2PfS_S__param_1,
	.param .u64 .ptr .align 1 _Z7local_2PfS_S__param_2
)
{
	.local .align 16 .b8 	__local_depot1[256];
	.reg .b64 	%SP;
	.reg .b64 	%SPL;
	.reg .pred 	%p<2>;
	.reg .b32 	%r<5>;
	.reg .b32 	%f<201>;
	.reg .b64 	%rd<17>;

	mov.u64 	%SPL, __local_depot1;
	ld.param.u64 	%rd8, [_Z7local_2PfS_S__param_0];
	ld.param.u64 	%rd9, [_Z7local_2PfS_S__param_1];
	ld.param.u64 	%rd10, [_Z7local_2PfS_S__param_2];
	cvta.to.global.u64 	%rd11, %rd8;
	cvta.to.global.u64 	%rd1, %rd9;
	cvta.to.global.u64 	%rd12, %rd10;
	add.u64 	%rd14, %SPL, 0;
	ld.global.f32 	%f1, [%rd11];
	ld.global.f32 	%f2, [%rd11+4];
	ld.global.f32 	%f3, [%rd11+8];
	ld.global.f32 	%f4, [%rd11+12];
	st.local.v4.f32 	[%rd14], {%f1, %f2, %f3, %f4};
	ld.global.f32 	%f5, [%rd11+16];
	add.s64 	%rd16, %rd14, 16;
	ld.global.f32 	%f6, [%rd11+20];
	ld.global.f32 	%f7, [%rd11+24];
	ld.global.f32 	%f8, [%rd11+28];
	st.local.v4.f32 	[%rd14+16], {%f5, %f6, %f7, %f8};
	ld.global.f32 	%f9, [%rd11+32];
	ld.global.f32 	%f10, [%rd11+36];
	ld.global.f32 	%f11, [%rd11+40];
	ld.global.f32 	%f12, [%rd11+44];
	st.local.v4.f32 	[%rd14+32], {%f9, %f10, %f11, %f12};
	ld.global.f32 	%f13, [%rd11+48];
	ld.global.f32 	%f14, [%rd11+52];
	ld.global.f32 	%f15, [%rd11+56];
	ld.global.f32 	%f16, [%rd11+60];
	st.local.v4.f32 	[%rd14+48], {%f13, %f14, %f15, %f16};
	ld.global.f32 	%f17, [%rd11+64];
	ld.global.f32 	%f18, [%rd11+68];
	ld.global.f32 	%f19, [%rd11+72];
	ld.global.f32 	%f20, [%rd11+76];
	st.local.v4.f32 	[%rd14+64], {%f17, %f18, %f19, %f20};
	ld.global.f32 	%f21, [%rd11+80];
	ld.global.f32 	%f22, [%rd11+84];
	ld.global.f32 	%f23, [%rd11+88];
	ld.global.f32 	%f24, [%rd11+92];
	st.local.v4.f32 	[%rd14+80], {%f21, %f22, %f23, %f24};
	ld.global.f32 	%f25, [%rd11+96];
	ld.global.f32 	%f26, [%rd11+100];
	ld.global.f32 	%f27, [%rd11+104];
	ld.global.f32 	%f28, [%rd11+108];
	st.local.v4.f32 	[%rd14+96], {%f25, %f26, %f27, %f28};
	ld.global.f32 	%f29, [%rd11+112];
	ld.global.f32 	%f30, [%rd11+116];
	ld.global.f32 	%f31, [%rd11+120];
	ld.global.f32 	%f32, [%rd11+124];
	st.local.v4.f32 	[%rd14+112], {%f29, %f30, %f31, %f32};
	ld.global.f32 	%f33, [%rd11+128];
	ld.global.f32 	%f34, [%rd11+132];
	ld.global.f32 	%f35, [%rd11+136];
	ld.global.f32 	%f36, [%rd11+140];
	st.local.v4.f32 	[%rd14+128], {%f33, %f34, %f35, %f36};
	ld.global.f32 	%f37, [%rd11+144];
	ld.global.f32 	%f38, [%rd11+148];
	ld.global.f32 	%f39, [%rd11+152];
	ld.global.f32 	%f40, [%rd11+156];
	st.local.v4.f32 	[%rd14+144], {%f37, %f38, %f39, %f40};
	ld.global.f32 	%f41, [%rd11+160];
	ld.global.f32 	%f42, [%rd11+164];
	ld.global.f32 	%f43, [%rd11+168];
	ld.global.f32 	%f44, [%rd11+172];
	st.local.v4.f32 	[%rd14+160], {%f41, %f42, %f43, %f44};
	ld.global.f32 	%f45, [%rd11+176];
	ld.global.f32 	%f46, [%rd11+180];
	ld.global.f32 	%f47, [%rd11+184];
	ld.global.f32 	%f48, [%rd11+188];
	st.local.v4.f32 	[%rd14+176], {%f45, %f46, %f47, %f48};
	ld.global.f32 	%f49, [%rd11+192];
	ld.global.f32 	%f50, [%rd11+196];
	ld.global.f32 	%f51, [%rd11+200];
	ld.global.f32 	%f52, [%rd11+204];
	st.local.v4.f32 	[%rd14+192], {%f49, %f50, %f51, %f52};
	ld.global.f32 	%f53, [%rd11+208];
	ld.global.f32 	%f54, [%rd11+212];
	ld.global.f32 	%f55, [%rd11+216];
	ld.global.f32 	%f56, [%rd11+220];
	st.local.v4.f32 	[%rd14+208], {%f53, %f54, %f55, %f56};
	ld.global.f32 	%f57, [%rd11+224];
	ld.global.f32 	%f58, [%rd11+228];
	ld.global.f32 	%f59, [%rd11+232];
	ld.global.f32 	%f60, [%rd11+236];
	st.local.v4.f32 	[%rd14+224], {%f57, %f58, %f59, %f60};
	ld.global.f32 	%f61, [%rd11+240];
	ld.global.f32 	%f62, [%rd11+244];
	ld.global.f32 	%f63, [%rd11+248];
	ld.global.f32 	%f64, [%rd11+252];
	st.local.v4.f32 	[%rd14+240], {%f61, %f62, %f63, %f64};
	add.s64 	%rd15, %rd12, 16;
	mov.b32 	%r4, 0;
$L__BB1_1:
	ld.local.v4.f32 	{%f65, %f66, %f67, %f68}, [%rd16+-16];
	ld.global.f32 	%f69, [%rd1];
	fma.rn.f32 	%f70, %f65, %f69, 0f00000000;
	ld.global.f32 	%f71, [%rd1+32];
	fma.rn.f32 	%f72, %f66, %f71, %f70;
	ld.global.f32 	%f73, [%rd1+64];
	fma.rn.f32 	%f74, %f67, %f73, %f72;
	ld.global.f32 	%f75, [%rd1+96];
	fma.rn.f32 	%f76, %f68, %f75, %f74;
	ld.local.v4.f32 	{%f77, %f78, %f79, %f80}, [%rd16];
	ld.global.f32 	%f81, [%rd1+128];
	fma.rn.f32 	%f82, %f77, %f81, %f76;
	ld.global.f32 	%f83, [%rd1+160];
	fma.rn.f32 	%f84, %f78, %f83, %f82;
	ld.global.f32 	%f85, [%rd1+192];
	fma.rn.f32 	%f86, %f79, %f85, %f84;
	ld.global.f32 	%f87, [%rd1+224];
	fma.rn.f32 	%f88, %f80, %f87, %f86;
	st.global.f32 	[%rd15+-16], %f88;
	ld.global.f32 	%f89, [%rd1+4];
	fma.rn.f32 	%f90, %f65, %f89, 0f00000000;
	ld.global.f32 	%f91, [%rd1+36];
	fma.rn.f32 	%f92, %f66, %f91, %f90;
	ld.global.f32 	%f93, [%rd1+68];
	fma.rn.f32 	%f94, %f67, %f93, %f92;
	ld.global.f32 	%f95, [%rd1+100];
	fma.rn.f32 	%f96, %f68, %f95, %f94;
	ld.global.f32 	%f97, [%rd1+132];
	fma.rn.f32 	%f98, %f77, %f97, %f96;
	ld.global.f32 	%f99, [%rd1+164];
	fma.rn.f32 	%f100, %f78, %f99, %f98;
	ld.global.f32 	%f101, [%rd1+196];
	fma.rn.f32 	%f102, %f79, %f101, %f100;
	ld.global.f32 	%f103, [%rd1+228];
	fma.rn.f32 	%f104, %f80, %f103, %f102;
	st.global.f32 	[%rd15+-12], %f104;
	ld.global.f32 	%f105, [%rd1+8];
	fma.rn.f32 	%f106, %f65, %f105, 0f00000000;
	ld.global.f32 	%f107, [%rd1+40];
	fma.rn.f32 	%f108, %f66, %f107, %f106;
	ld.global.f32 	%f109, [%rd1+72];
	fma.rn.f32 	%f110, %f67, %f109, %f108;
	ld.global.f32 	%f111, [%rd1+104];
	fma.rn.f32 	%f112, %f68, %f111, %f110;
	ld.global.f32 	%f113, [%rd1+136];
	fma.rn.f32 	%f114, %f77, %f113, %f112;
	ld.global.f32 	%f115, [%rd1+168];
	fma.rn.f32 	%f116, %f78, %f115, %f114;
	ld.global.f32 	%f117, [%rd1+200];
	fma.rn.f32 	%f118, %f79, %f117, %f116;
	ld.global.f32 	%f119, [%rd1+232];
	fma.rn.f32 	%f120, %f80, %f119, %f118;
	st.global.f32 	[%rd15+-8], %f120;
	ld.global.f32 	%f121, [%rd1+12];
	fma.rn.f32 	%f122, %f65, %f121, 0f00000000;
	ld.global.f32 	%f123, [%rd1+44];
	fma.rn.f32 	%f124, %f66, %f123, %f122;
	ld.global.f32 	%f125, [%rd1+76];
	fma.rn.f32 	%f126, %f67, %f125, %f124;
	ld.global.f32 	%f127, [%rd1+108];
	fma.rn.f32 	%f128, %f68, %f127, %f126;
	ld.global.f32 	%f129, [%rd1+140];
	fma.rn.f32 	%f130, %f77, %f129, %f128;
	ld.global.f32 	%f131, [%rd1+172];
	fma.rn.f32 	%f132, %f78, %f131, %f130;
	ld.global.f32 	%f133, [%rd1+204];
	fma.rn.f32 	%f134, %f79, %f133, %f132;
	ld.global.f32 	%f135, [%rd1+236];
	fma.rn.f32 	%f136, %f80, %f135, %f134;
	st.global.f32 	[%rd15+-4], %f136;
	ld.global.f32 	%f137, [%rd1+16];
	fma.rn.f32 	%f138, %f65, %f137, 0f00000000;
	ld.global.f32 	%f139, [%rd1+48];
	fma.rn.f32 	%f140, %f66, %f139, %f138;
	ld.global.f32 	%f141, [%rd1+80];
	fma.rn.f32 	%f142, %f67, %f141, %f140;
	ld.global.f32 	%f143, [%rd1+112];
	fma.rn.f32 	%f144, %f68, %f143, %f142;
	ld.global.f32 	%f145, [%rd1+144];
	fma.rn.f32 	%f146, %f77, %f145, %f144;
	ld.global.f32 	%f147, [%rd1+176];
	fma.rn.f32 	%f148, %f78, %f147, %f146;
	ld.global.f32 	%f149, [%rd1+208];
	fma.rn.f32 	%f150, %f79, %f149, %f148;
	ld.global.f32 	%f151, [%rd1+240];
	fma.rn.f32 	%f152, %f80, %f151, %f150;
	st.global.f32 	[%rd15], %f152;
	ld.global.f32 	%f153, [%rd1+20];
	fma.rn.f32 	%f154, %f65, %f153, 0f00000000;
	ld.global.f32 	%f155, [%rd1+52];
	fma.rn.f32 	%f156, %f66, %f155, %f154;
	ld.global.f32 	%f157, [%rd1+84];
	fma.rn.f32 	%f158, %f67, %f157, %f156;
	ld.global.f32 	%f159, [%rd1+116];
	fma.rn.f32 	%f160, %f68, %f159, %f158;
	ld.global.f32 	%f161, [%rd1+148];
	fma.rn.f32 	%f162, %f77, %f161, %f160;
	ld.global.f32 	%f163, [%rd1+180];
	fma.rn.f32 	%f164, %f78, %f163, %f162;
	ld.global.f32 	%f165, [%rd1+212];
	fma.rn.f32 	%f166, %f79, %f165, %f164;
	ld.global.f32 	%f167, [%rd1+244];
	fma.rn.f32 	%f168, %f80, %f167, %f166;
	st.global.f32 	[%rd15+4], %f168;
	ld.global.f32 	%f169, [%rd1+24];
	fma.rn.f32 	%f170, %f65, %f169, 0f00000000;
	ld.global.f32 	%f171, [%rd1+56];
	fma.rn.f32 	%f172, %f66, %f171, %f170;
	ld.global.f32 	%f173, [%rd1+88];
	fma.rn.f32 	%f174, %f67, %f173, %f172;
	ld.global.f32 	%f175, [%rd1+120];
	fma.rn.f32 	%f176, %f68, %f175, %f174;
	ld.global.f32 	%f177, [%rd1+152];
	fma.rn.f32 	%f178, %f77, %f177, %f176;
	ld.global.f32 	%f179, [%rd1+184];
	fma.rn.f32 	%f180, %f78, %f179, %f178;
	ld.global.f32 	%f181, [%rd1+216];
	fma.rn.f32 	%f182, %f79, %f181, %f180;
	ld.global.f32 	%f183, [%rd1+248];
	fma.rn.f32 	%f184, %f80, %f183, %f182;
	st.global.f32 	[%rd15+8], %f184;
	ld.global.f32 	%f185, [%rd1+28];
	fma.rn.f32 	%f186, %f65, %f185, 0f00000000;
	ld.global.f32 	%f187, [%rd1+60];
	fma.rn.f32 	%f188, %f66, %f187, %f186;
	ld.global.f32 	%f189, [%rd1+92];
	fma.rn.f32 	%f190, %f67, %f189, %f188;
	ld.global.f32 	%f191, [%rd1+124];
	fma.rn.f32 	%f192, %f68, %f191, %f190;
	ld.global.f32 	%f193, [%rd1+156];
	fma.rn.f32 	%f194, %f77, %f193, %f192;
	ld.global.f32 	%f195, [%rd1+188];
	fma.rn.f32 	%f196, %f78, %f195, %f194;
	ld.global.f32 	%f197, [%rd1+220];
	fma.rn.f32 	%f198, %f79, %f197, %f196;
	ld.global.f32 	%f199, [%rd1+252];
	fma.rn.f32 	%f200, %f80, %f199, %f198;
	st.global.f32 	[%rd15+12], %f200;
	add.s32 	%r4, %r4, 1;
	add.s64 	%rd16, %rd16, 32;
	add.s64 	%rd15, %rd15, 32;
	setp.ne.s32 	%p1, %r4, 8;
	@%p1 bra 	$L__BB1_1;
	ret;

}
	// .globl	_Z7local_3Pf
.visible .entry _Z7local_3Pf(
	.param .u64 .ptr .align 1 _Z7local_3Pf_param_0
)
{
	.reg .b32 	%f<2>;
	.reg .b64 	%rd<3>;

	ld.param.u64 	%rd1, [_Z7local_3Pf_param_0];
	cvta.to.global.u64 	%rd2, %rd1;
	ld.global.f32 	%f1, [%rd2+192];
	st.global.f32 	[%rd2], %f1;
	ret;

}


// ===== COMPILED SASS (sm_100) =====

	.target	sm_100

	.elftype	@"ET_EXEC"


//--------------------- .note.nv.tkinfo           --------------------------
	.section	.note.nv.tkinfo,"",@"SHT_NOTE"
	.sectionflags	@"SHF_NOTE_NV_TKINFO"
	.tkinfo
        /*0018*/ 	.word	0x00000002
        /*0030*/ 	.string	""
        /*0030*/ 	.string	"ptxas"
        /*0030*/ 	.string	"Cuda compilation tools, release 13.0, V13.0.88"
        /*0030*/ 	.string	"Build cuda_13.0.r13.0/compiler.36424714_0"
        /*0030*/ 	.string	"-arch sm_100 -m 64 "



//--------------------- .note.nv.cuinfo           --------------------------
	.section	.note.nv.cuinfo,"",@"SHT_NOTE"
	.sectionflags	@"SHF_NOTE_NV_CUINFO"
        /*0018*/ 	.short	0x0002
        /*001a*/ 	.short	0x0064
        /*001c*/ 	.short	0x0082
	.zero		2


//--------------------- .nv.info                  --------------------------
	.section	.nv.info,"",@"SHT_CUDA_INFO"
	.align	4


	//----- nvinfo : EIATTR_REGCOUNT
	.align		4
        /*0000*/ 	.byte	0x04, 0x2f
        /*0002*/ 	.short	(.L_1 - .L_0)
	.align		4
.L_0:
        /*0004*/ 	.word	index@(_Z7local_1Pf)
        /*0008*/ 	.word	0x00000020


	//----- nvinfo : EIATTR_FRAME_SIZE
	.align		4
.L_1:
        /*000c*/ 	.byte	0x04, 0x11
        /*000e*/ 	.short	(.L_3 - .L_2)
	.align		4
.L_2:
        /*0010*/ 	.word	index@(_Z7local_1Pf)
        /*0014*/ 	.word	0x00000000


	//----- nvinfo : EIATTR_REGCOUNT
	.align		4
.L_3:
        /*0018*/ 	.byte	0x04, 0x2f
        /*001a*/ 	.short	(.L_5 - .L_4)
	.align		4
.L_4:
        /*001c*/ 	.word	index@(_Z7local_2PfS_S_)
        /*0020*/ 	.word	0x0000001e


	//----- nvinfo : EIATTR_FRAME_SIZE
	.align		4
.L_5:
        /*0024*/ 	.byte	0x04, 0x11
        /*0026*/ 	.short	(.L_7 - .L_6)
	.align		4
.L_6:
        /*0028*/ 	.word	index@(_Z7local_2PfS_S_)
        /*002c*/ 	.word	0x00000100


	//----- nvinfo : EIATTR_REGCOUNT
	.align		4
.L_7:
        /*0030*/ 	.byte	0x04, 0x2f
        /*0032*/ 	.short	(.L_9 - .L_8)
	.align		4
.L_8:
        /*0034*/ 	.word	index@(_Z7local_3Pf)
        /*0038*/ 	.word	0x00000008


	//----- nvinfo : EIATTR_FRAME_SIZE
	.align		4
.L_9:
        /*003c*/ 	.byte	0x04, 0x11
        /*003e*/ 	.short	(.L_11 - .L_10)
	.align		4
.L_10:
        /*0040*/ 	.word	index@(_Z7local_3Pf)
        /*0044*/ 	.word	0x00000000


	//----- nvinfo : EIATTR_MIN_STACK_SIZE
	.align		4
.L_11:
        /*0048*/ 	.byte	0x04, 0x12
        /*004a*/ 	.short	(.L_13 - .L_12)
	.align		4
.L_12:
        /*004c*/ 	.word	index@(_Z7local_3Pf)
        /*0050*/ 	.word	0x00000000


	//----- nvinfo : EIATTR_MIN_STACK_SIZE
	.align		4
.L_13:
        /*0054*/ 	.byte	0x04, 0x12
        /*0056*/ 	.short	(.L_15 - .L_14)
	.align		4
.L_14:
        /*0058*/ 	.word	index@(_Z7local_2PfS_S_)
        /*005c*/ 	.word	0x00000100


	//----- nvinfo : EIATTR_MIN_STACK_SIZE
	.align		4
.L_15:
        /*0060*/ 	.byte	0x04, 0x12
        /*0062*/ 	.short	(.L_17 - .L_16)
	.align		4
.L_16:
        /*0064*/ 	.word	index@(_Z7local_1Pf)
        /*0068*/ 	.word	0x00000000
.L_17:


//--------------------- .nv.compat                --------------------------
	.section	.nv.compat,"",@"SHT_CUDA_COMPAT_INFO"
	.align	4
        /*0000*/ 	.byte	0x02, 0x09, 0x00, 0x00, 0x02, 0x02, 0x01, 0x00, 0x02, 0x05, 0x05, 0x00, 0x03, 0x07, 0x01, 0x01
        /*0010*/ 	.byte	0x02, 0x03, 0x00, 0x00, 0x02, 0x06, 0x01, 0x00, 0x04, 0x0b, 0x08, 0x00, 0x09, 0x00, 0x00, 0x00
        /*0020*/ 	.byte	0x00, 0x00, 0x00, 0x00


//--------------------- .nv.info._Z7local_3Pf     --------------------------
	.section	.nv.info._Z7local_3Pf,"",@"SHT_CUDA_INFO"
	.sectionflags	@""
	.align	4


	//----- nvinfo : EIATTR_CUDA_API_VERSION
	.align		4
        /*0000*/ 	.byte	0x04, 0x37
        /*0002*/ 	.short	(.L_19 - .L_18)
.L_18:
        /*0004*/ 	.word	0x00000082


	//----- nvinfo : EIATTR_KPARAM_INFO
	.align		4
.L_19:
        /*0008*/ 	.byte	0x04, 0x17
        /*000a*/ 	.short	(.L_21 - .L_20)
.L_20:
        /*000c*/ 	.word	0x00000000
        /*0010*/ 	.short	0x0000
        /*0012*/ 	.short	0x0000
        /*0014*/ 	.byte	0x00, 0xf5, 0x21, 0x00


	//----- nvinfo : EIATTR_SPARSE_MMA_MASK
	.align		4
.L_21:
        /*0018*/ 	.byte	0x03, 0x50
        /*001a*/ 	.short	0x0000


	//----- nvinfo : EIATTR_MAXREG_COUNT
	.align		4
        /*001c*/ 	.byte	0x03, 0x1b
        /*001e*/ 	.short	0x00ff


	//----- nvinfo : EIATTR_MERCURY_ISA_VERSION
	.align		4
        /*0020*/ 	.byte	0x03, 0x5f
        /*0022*/ 	.short	0x0101


	//----- nvinfo : EIATTR_VRC_CTA_INIT_COUNT
	.align		4
        /*0024*/ 	.byte	0x02, 0x4a
	.zero		1
	.zero		1


	//----- nvinfo : EIATTR_EXIT_INSTR_OFFSETS
	.align		4
        /*0028*/ 	.byte	0x04, 0x1c
        /*002a*/ 	.short	(.L_23 - .L_22)


	//   ....[0]....
.L_22:
        /*002c*/ 	.word	0x00000050


	//----- nvinfo : EIATTR_CBANK_PARAM_SIZE
	.align		4
.L_23:
        /*0030*/ 	.byte	0x03, 0x19
        /*0032*/ 	.short	0x0008


	//----- nvinfo : EIATTR_PARAM_CBANK
	.align		4
        /*0034*/ 	.byte	0x04, 0x0a
        /*0036*/ 	.short	(.L_25 - .L_24)
	.align		4
.L_24:
        /*0038*/ 	.word	index@(.nv.constant0._Z7local_3Pf)
        /*003c*/ 	.short	0x0380
        /*003e*/ 	.short	0x0008


	//----- nvinfo : EIATTR_SW_WAR
	.align		4
.L_25:
        /*0040*/ 	.byte	0x04, 0x36
        /*0042*/ 	.short	(.L_27 - .L_26)
.L_26:
        /*0044*/ 	.word	0x00000008
.L_27:


//--------------------- .nv.info._Z7local_2PfS_S_ --------------------------
	.section	.nv.info._Z7local_2PfS_S_,"",@"SHT_CUDA_INFO"
	.sectionflags	@""
	.align	4


	//----- nvinfo : EIATTR_CUDA_API_VERSION
	.align		4
        /*0000*/ 	.byte	0x04, 0x37
        /*0002*/ 	.short	(.L_29 - .L_28)
.L_28:
        /*0004*/ 	.word	0x00000082


	//----- nvinfo : EIATTR_KPARAM_INFO
	.align		4
.L_29:
        /*0008*/ 	.byte	0x04, 0x17
        /*000a*/ 	.short	(.L_31 - .L_30)
.L_30:
        /*000c*/ 	.word	0x00000000
        /*0010*/ 	.short	0x0002
        /*0012*/ 	.short	0x0010
        /*0014*/ 	.byte	0x00, 0xf5, 0x21, 0x00


	//----- nvinfo : EIATTR_KPARAM_INFO
	.align		4
.L_31:
        /*0018*/ 	.byte	0x04, 0x17
        /*001a*/ 	.short	(.L_33 - .L_32)
.L_32:
        /*001c*/ 	.word	0x00000000
        /*0020*/ 	.short	0x0001
        /*0022*/ 	.short	0x0008
        /*0024*/ 	.byte	0x00, 0xf5, 0x21, 0x00


	//----- nvinfo : EIATTR_KPARAM_INFO
	.align		4
.L_33:
        /*0028*/ 	.byte	0x04, 0x17
        /*002a*/ 	.short	(.L_35 - .L_34)
.L_34:
        /*002c*/ 	.word	0x00000000
        /*0030*/ 	.short	0x0000
        /*0032*/ 	.short	0x0000
        /*0034*/ 	.byte	0x00, 0xf5, 0x21, 0x00


	//----- nvinfo : EIATTR_SPARSE_MMA_MASK
	.align		4
.L_35:
        /*0038*/ 	.byte	0x03, 0x50
        /*003a*/ 	.short	0x0000


	//----- nvinfo : EIATTR_MAXREG_COUNT
	.align		4
        /*003c*/ 	.byte	0x03, 0x1b
        /*003e*/ 	.short	0x00ff


	//----- nvinfo : EIATTR_MERCURY_ISA_VERSION
	.align		4
        /*0040*/ 	.byte	0x03, 0x5f
        /*0042*/ 	.short	0x0101


	//----- nvinfo : EIATTR_VRC_CTA_INIT_COUNT
	.align		4
        /*0044*/ 	.byte	0x02, 0x4a
	.zero		1
	.zero		1


	//----- nvinfo : EIATTR_EXIT_INSTR_OFFSETS
	.align		4
        /*0048*/ 	.byte	0x04, 0x1c
        /*004a*/ 	.short	(.L_37 - .L_36)


	//   ....[0]....
.L_36:
        /*004c*/ 	.word	0x00000ee0


	//----- nvinfo : EIATTR_CBANK_PARAM_SIZE
	.align		4
.L_37:
        /*0050*/ 	.byte	0x03, 0x19
        /*0052*/ 	.short	0x0018


	//----- nvinfo : EIATTR_PARAM_CBANK
	.align		4
        /*0054*/ 	.byte	0x04, 0x0a
        /*0056*/ 	.short	(.L_39 - .L_38)
	.align		4
.L_38:
        /*0058*/ 	.word	index@(.nv.constant0._Z7local_2PfS_S_)
        /*005c*/ 	.short	0x0380
        /*005e*/ 	.short	0x0018


	//----- nvinfo : EIATTR_SW_WAR
	.align		4
.L_39:
        /*0060*/ 	.byte	0x04, 0x36
        /*0062*/ 	.short	(.L_41 - .L_40)
.L_40:
        /*0064*/ 	.word	0x00000008
.L_41:


//--------------------- .nv.info._Z7local_1Pf     --------------------------
	.section	.nv.info._Z7local_1Pf,"",@"SHT_CUDA_INFO"
	.sectionflags	@""
	.align	4


	//----- nvinfo : EIATTR_CUDA_API_VERSION
	.align		4
        /*0000*/ 	.byte	0x04, 0x37
        /*0002*/ 	.short	(.L_43 - .L_42)
.L_42:
        /*0004*/ 	.word	0x00000082


	//----- nvinfo : EIATTR_KPARAM_INFO
	.align		4
.L_43:
        /*0008*/ 	.byte	0x04, 0x17
        /*000a*/ 	.short	(.L_45 - .L_44)
.L_44:
        /*000c*/ 	.word	0x00000000
        /*0010*/ 	.short	0x0000
        /*0012*/ 	.short	0x0000
        /*0014*/ 	.byte	0x00, 0xf5, 0x21, 0x00


	//----- nvinfo : EIATTR_SPARSE_MMA_MASK
	.align		4
.L_45:
        /*0018*/ 	.byte	0x03, 0x50
        /*001a*/ 	.short	0x0000


	//----- nvinfo : EIATTR_MAXREG_COUNT
	.align		4
        /*001c*/ 	.byte	0x03, 0x1b
        /*001e*/ 	.short	0x00ff


	//----- nvinfo : EIATTR_MERCURY_ISA_VERSION
	.align		4
        /*0020*/ 	.byte	0x03, 0x5f
        /*0022*/ 	.short	0x0101


	//----- nvinfo : EIATTR_VRC_CTA_INIT_COUNT
	.align		4
        /*0024*/ 	.byte	0x02, 0x4a
	.zero		1
	.zero		1


	//----- nvinfo : EIATTR_EXIT_INSTR_OFFSETS
	.align		4
        /*0028*/ 	.byte	0x04, 0x1c
        /*002a*/ 	.short	(.L_47 - .L_46)


	//   ....[0]....
.L_46:
        /*002c*/ 	.word	0x00000c30


	//----- nvinfo : EIATTR_CBANK_PARAM_SIZE
	.align		4
.L_47:
        /*0030*/ 	.byte	0x03, 0x19
        /*0032*/ 	.short	0x0008


	//----- nvinfo : EIATTR_PARAM_CBANK
	.align		4
        /*0034*/ 	.byte	0x04, 0x0a
        /*0036*/ 	.short	(.L_49 - .L_48)
	.align		4
.L_48:
        /*0038*/ 	.word	index@(.nv.constant0._Z7local_1Pf)
        /*003c*/ 	.short	0x0380
        /*003e*/ 	.short	0x0008


	//----- nvinfo : EIATTR_SW_WAR
	.align		4
.L_49:
        /*0040*/ 	.byte	0x04, 0x36
        /*0042*/ 	.short	(.L_51 - .L_50)
.L_50:
        /*0044*/ 	.word	0x00000008
.L_51:


//--------------------- .nv.callgraph             --------------------------
	.section	.nv.callgraph,"",@"SHT_CUDA_CALLGRAPH"
	.align	4
	.sectionentsize	8
	.align		4
        /*0000*/ 	.word	0x00000000
	.align		4
        /*0004*/ 	.word	0xffffffff
	.align		4
        /*0008*/ 	.word	0x00000000
	.align		4
        /*000c*/ 	.word	0xfffffffe
	.align		4
        /*0010*/ 	.word	0x00000000
	.align		4
        /*0014*/ 	.word	0xfffffffd
	.align		4
        /*0018*/ 	.word	0x00000000
	.align		4
        /*001c*/ 	.word	0xfffffffc


//--------------------- .text._Z7local_3Pf        --------------------------
	.section	.text._Z7local_3Pf,"ax",@progbits
	.align	128
        .global         _Z7local_3Pf
        .type           _Z7local_3Pf,@function
        .size           _Z7local_3Pf,(.L_x_4 - _Z7local_3Pf)
        .other          _Z7local_3Pf,@"STO_CUDA_ENTRY STV_DEFAULT"
_Z7local_3Pf:
.text._Z7local_3Pf:
[----:B------:R-:W-:Y:S08]  /*0000*/  LDC R1, c[0x0][0x37c] ;  /* 0x0000df00ff017b82 */ /* 0x000ff00000000800 */
[----:B------:R-:W0:Y:S01]  /*0010*/  LDC.64 R2, c[0x0][0x380] ;  /* 0x0000e000ff027b82 */ /* 0x000e220000000a00 */
[----:B------:R-:W0:Y:S02]  /*0020*/  LDCU.64 UR4, c[0x0][0x358] ;  /* 0x00006b00ff0477ac */ /* 0x000e240008000a00 */
[----:B0-----:R-:W2:Y:S04]  /*0030*/  LDG.E R5, desc[UR4][R2.64+0xc0] ;  /* 0x0000c00402057981 */ /* 0x001ea8000c1e1900 */
[----:B--2---:R-:W-:Y:S01]  /*0040*/  STG.E desc[UR4][R2.64], R5 ;  /* 0x0000000502007986 */ /* 0x004fe2000c101904 */
[----:B------:R-:W-:Y:S05]  /*0050*/  EXIT ;  /* 0x000000000000794d */ /* 0x000fea0003800000 */
.L_x_0:
[----:B------:R-:W-:-:S00]  /*0060*/  BRA `(.L_x_0) ;  /* 0xfffffffc00fc7947 */ /* 0x000fc0000383ffff */
[----:B------:R-:W-:-:S00]  /*0070*/  NOP ;  /* 0x0000000000007918 */ /* 0x000fc00000000000 */
        /* <DEDUP_REMOVED lines=8> */
.L_x_4:


//--------------------- .text._Z7local_2PfS_S_    --------------------------
	.section	.text._Z7local_2PfS_S_,"ax",@progbits
	.align	128
        .global         _Z7local_2PfS_S_
        .type           _Z7local_2PfS_S_,@function
        .size           _Z7local_2PfS_S_,(.L_x_5 - _Z7local_2PfS_S_)
        .other          _Z7local_2PfS_S_,@"STO_CUDA_ENTRY STV_DEFAULT"
_Z7local_2PfS_S_:
.text._Z7local_2PfS_S_:
[----:B------:R-:W0:Y:S08]  /*0000*/  LDC R1, c[0x0][0x37c] ;  /* 0x0000df00ff017b82 */ /* 0x000e300000000800 */
[----:B------:R-:W1:Y:S01]  /*0010*/  LDC.64 R2, c[0x0][0x380] ;  /* 0x0000e000ff027b82 */ /* 0x000e620000000a00 */
[----:B------:R-:W1:Y:S01]  /*0020*/  LDCU.64 UR6, c[0x0][0x358] ;  /* 0x00006b00ff0677ac */ /* 0x000e620008000a00 */
[----:B0-----:R-:W-:Y:S01]  /*0030*/  IADD3 R1, PT, PT, R1, -0x100, RZ ;  /* 0xffffff0001017810 */ /* 0x001fe20007ffe0ff */
[----:B------:R-:W0:Y:S01]  /*0040*/  LDCU.64 UR4, c[0x0][0x390] ;  /* 0x00007200ff0477ac */ /* 0x000e220008000a00 */
[----:B-1----:R-:W2:Y:S04]  /*0050*/  LDG.E R12, desc[UR6][R2.64] ;  /* 0x00000006020c7981 */ /* 0x002ea8000c1e1900 */
[----:B------:R-:W2:Y:S04]  /*0060*/  LDG.E R13, desc[UR6][R2.64+0x4] ;  /* 0x00000406020d7981 */ /* 0x000ea8000c1e1900 */
[----:B------:R-:W2:Y:S04]  /*0070*/  LDG.E R14, desc[UR6][R2.64+0x8] ;  /* 0x00000806020e7981 */ /* 0x000ea8000c1e1900 */
[----:B------:R-:W2:Y:S04]  /*0080*/  LDG.E R15, desc[UR6][R2.64+0xc] ;  /* 0x00000c06020f7981 */ /* 0x000ea8000c1e1900 */
[----:B------:R-:W3:Y:S04]  /*0090*/  LDG.E R16, desc[UR6][R2.64+0x10] ;  /* 0x0000100602107981 */ /* 0x000ee8000c1e1900 */
[----:B------:R-:W3:Y:S04]  /*00a0*/  LDG.E R17, desc[UR6][R2.64+0x14] ;  /* 0x0000140602117981 */ /* 0x000ee8000c1e1900 */
[----:B------:R-:W3:Y:S04]  /*00b0*/  LDG.E R18, desc[UR6][R2.64+0x18] ;  /* 0x0000180602127981 */ /* 0x000ee8000c1e1900 */
[----:B------:R-:W3:Y:S04]  /*00c0*/  LDG.E R19, desc[UR6][R2.64+0x1c] ;  /* 0x00001c0602137981 */ /* 0x000ee8000c1e1900 */
[----:B------:R-:W4:Y:S04]  /*00d0*/  LDG.E R20, desc[UR6][R2.64+0x20] ;  /* 0x0000200602147981 */ /* 0x000f28000c1e1900 */
[----:B------:R-:W4:Y:S04]  /*00e0*/  LDG.E R21, desc[UR6][R2.64+0x24] ;  /* 0x0000240602157981 */ /* 0x000f28000c1e1900 */
[----:B------:R-:W4:Y:S04]  /*00f0*/  LDG.E R22, desc[UR6][R2.64+0x28] ;  /* 0x0000280602167981 */ /* 0x000f28000c1e1900 */
[----:B------:R-:W4:Y:S04]  /*0100*/  LDG.E R23, desc[UR6][R2.64+0x2c] ;  /* 0x00002c0602177981 */ /* 0x000f28000c1e1900 */
[----:B------:R-:W5:Y:S04]  /*0110*/  LDG.E R24, desc[UR6][R2.64+0x30] ;  /* 0x0000300602187981 */ /* 0x000f68000c1e1900 */
        /* <DEDUP_REMOVED lines=11> */
[----:B--2---:R1:W-:Y:S04]  /*01d0*/  STL.128 [R1], R12 ;  /* 0x0000000c01007387 */ /* 0x0043e80000100c00 */
[----:B---3--:R2:W-:Y:S04]  /*01e0*/  STL.128 [R1+0x10], R16 ;  /* 0x0000101001007387 */ /* 0x0085e80000100c00 */
[----:B-1----:R-:W3:Y:S04]  /*01f0*/  LDG.E R12, desc[UR6][R2.64+0x60] ;  /* 0x00006006020c7981 */ /* 0x002ee8000c1e1900 */
[----:B------:R-:W3:Y:S04]  /*0200*/  LDG.E R13, desc[UR6][R2.64+0x64] ;  /* 0x00006406020d7981 */ /* 0x000ee8000c1e1900 */
[----:B------:R-:W3:Y:S04]  /*0210*/  LDG.E R14, desc[UR6][R2.64+0x68] ;  /* 0x00006806020e7981 */ /* 0x000ee8000c1e1900 */
[----:B----4-:R1:W-:Y:S04]  /*0220*/  STL.128 [R1+0x20], R20 ;  /* 0x0000201401007387 */ /* 0x0103e80000100c00 */
[----:B------:R-:W3:Y:S04]  /*0230*/  LDG.E R15, desc[UR6][R2.64+0x6c] ;  /* 0x00006c06020f7981 */ /* 0x000ee8000c1e1900 */
[----:B--2---:R-:W2:Y:S04]  /*0240*/  LDG.E R16, desc[UR6][R2.64+0x70] ;  /* 0x0000700602107981 */ /* 0x004ea8000c1e1900 */
[----:B------:R-:W2:Y:S04]  /*0250*/  LDG.E R17, desc[UR6][R2.64+0x74] ;  /* 0x0000740602117981 */ /* 0x000ea8000c1e1900 */
[----:B-----5:R4:W-:Y:S04]  /*0260*/  STL.128 [R1+0x30], R24 ;  /* 0x0000301801007387 */ /* 0x0209e80000100c00 */
[----:B------:R-:W2:Y:S04]  /*0270*/  LDG.E R18, desc[UR6][R2.64+0x78] ;  /* 0x0000780602127981 */ /* 0x000ea8000c1e1900 */
[----:B------:R-:W2:Y:S04]  /*0280*/  LDG.E R19, desc[UR6][R2.64+0x7c] ;  /* 0x00007c0602137981 */ /* 0x000ea8000c1e1900 */
[----:B-1----:R-:W5:Y:S04]  /*0290*/  LDG.E R20, desc[UR6][R2.64+0x80] ;  /* 0x0000800602147981 */ /* 0x002f68000c1e1900 */
[----:B------:R-:W5:Y:S04]  /*02a0*/  LDG.E R21, desc[UR6][R2.64+0x84] ;  /* 0x0000840602157981 */ /* 0x000f68000c1e1900 */
[----:B------:R-:W5:Y:S04]  /*02b0*/  LDG.E R22, desc[UR6][R2.64+0x88] ;  /* 0x0000880602167981 */ /* 0x000f68000c1e1900 */
[----:B------:R-:W5:Y:S04]  /*02c0*/  LDG.E R23, desc[UR6][R2.64+0x8c] ;  /* 0x00008c0602177981 */ /* 0x000f68000c1e1900 */
[----:B----4-:R-:W4:Y:S04]  /*02d0*/  LDG.E R24, desc[UR6][R2.64+0x90] ;  /* 0x0000900602187981 */ /* 0x010f28000c1e1900 */
[----:B------:R-:W4:Y:S04]  /*02e0*/  LDG.E R25, desc[UR6][R2.64+0x94] ;  /* 0x0000940602197981 */ /* 0x000f28000c1e1900 */
[----:B------:R-:W4:Y:S04]  /*02f0*/  LDG.E R26, desc[UR6][R2.64+0x98] ;  /* 0x00009806021a7981 */ /* 0x000f28000c1e1900 */
[----:B------:R-:W4:Y:S04]  /*0300*/  LDG.E R27, desc[UR6][R2.64+0x9c] ;  /* 0x00009c06021b7981 */ /* 0x000f28000c1e1900 */
[----:B------:R1:W-:Y:S04]  /*0310*/  STL.128 [R1+0x40], R4 ;  /* 0x0000400401007387 */ /* 0x0003e80000100c00 */
[----:B------:R0:W-:Y:S04]  /*0320*/  STL.128 [R1+0x50], R8 ;  /* 0x0000500801007387 */ /* 0x0001e80000100c00 */
[----:B-1----:R-:W4:Y:S04]  /*0330*/  LDG.E R4, desc[UR6][R2.64+0xa0] ;  /* 0x0000a00602047981 */ /* 0x002f28000c1e1900 */
[----:B------:R-:W4:Y:S04]  /*0340*/  LDG.E R5, desc[UR6][R2.64+0xa4] ;  /* 0x0000a40602057981 */ /* 0x000f28000c1e1900 */
[----:B------:R-:W4:Y:S04]  /*0350*/  LDG.E R6, desc[UR6][R2.64+0xa8] ;  /* 0x0000a80602067981 */ /* 0x000f28000c1e1900 */
[----:B------:R-:W4:Y:S04]  /*0360*/  LDG.E R7, desc[UR6][R2.64+0xac] ;  /* 0x0000ac0602077981 */ /* 0x000f28000c1e1900 */
[----:B0-----:R-:W4:Y:S04]  /*0370*/  LDG.E R8, desc[UR6][R2.64+0xb0] ;  /* 0x0000b00602087981 */ /* 0x001f28000c1e1900 */
[----:B------:R-:W4:Y:S04]  /*0380*/  LDG.E R9, desc[UR6][R2.64+0xb4] ;  /* 0x0000b40602097981 */ /* 0x000f28000c1e1900 */
[----:B------:R-:W4:Y:S04]  /*0390*/  LDG.E R10, desc[UR6][R2.64+0xb8] ;  /* 0x0000b806020a7981 */ /* 0x000f28000c1e1900 */
[----:B------:R-:W4:Y:S04]  /*03a0*/  LDG.E R11, desc[UR6][R2.64+0xbc] ;  /* 0x0000bc06020b7981 */ /* 0x000f28000c1e1900 */
[----:B---3--:R0:W-:Y:S04]  /*03b0*/  STL.128 [R1+0x60], R12 ;  /* 0x0000600c01007387 */ /* 0x0081e80000100c00 */
[----:B0-----:R-:W3:Y:S04]  /*03c0*/  LDG.E R12, desc[UR6][R2.64+0xc0] ;  /* 0x0000c006020c7981 */ /* 0x001ee8000c1e1900 */
[----:B--2---:R0:W-:Y:S04]  /*03d0*/  STL.128 [R1+0x70], R16 ;  /* 0x0000701001007387 */ /* 0x0041e80000100c00 */
[----:B------:R-:W3:Y:S04]  /*03e0*/  LDG.E R13, desc[UR6][R2.64+0xc4] ;  /* 0x0000c406020d7981 */ /* 0x000ee8000c1e1900 */
[----:B------:R-:W3:Y:S04]  /*03f0*/  LDG.E R14, desc[UR6][R2.64+0xc8] ;  /* 0x0000c806020e7981 */ /* 0x000ee8000c1e1900 */
[----:B------:R-:W3:Y:S04]  /*0400*/  LDG.E R15, desc[UR6][R2.64+0xcc] ;  /* 0x0000cc06020f7981 */ /* 0x000ee8000c1e1900 */
[----:B-----5:R1:W-:Y:S04]  /*0410*/  STL.128 [R1+0x80], R20 ;  /* 0x0000801401007387 */ /* 0x0203e80000100c00 */
[----:B0-----:R-:W2:Y:S04]  /*0420*/  LDG.E R16, desc[UR6][R2.64+0xd0] ;  /* 0x0000d00602107981 */ /* 0x001ea8000c1e1900 */
[----:B------:R-:W2:Y:S04]  /*0430*/  LDG.E R17, desc[UR6][R2.64+0xd4] ;  /* 0x0000d40602117981 */ /* 0x000ea8000c1e1900 */
[----:B------:R-:W2:Y:S04]  /*0440*/  LDG.E R18, desc[UR6][R2.64+0xd8] ;  /* 0x0000d80602127981 */ /* 0x000ea8000c1e1900 */
[----:B----4-:R0:W-:Y:S04]  /*0450*/  STL.128 [R1+0x90], R24 ;  /* 0x0000901801007387 */ /* 0x0101e80000100c00 */
[----:B------:R-:W2:Y:S04]  /*0460*/  LDG.E R19, desc[UR6][R2.64+0xdc] ;  /* 0x0000dc0602137981 */ /* 0x000ea8000c1e1900 */
[----:B-1----:R-:W4:Y:S04]  /*0470*/  LDG.E R20, desc[UR6][R2.64+0xe0] ;  /* 0x0000e00602147981 */ /* 0x002f28000c1e1900 */
[----:B------:R-:W4:Y:S04]  /*0480*/  LDG.E R21, desc[UR6][R2.64+0xe4] ;  /* 0x0000e40602157981 */ /* 0x000f28000c1e1900 */
[----:B------:R-:W4:Y:S04]  /*0490*/  LDG.E R22, desc[UR6][R2.64+0xe8] ;  /* 0x0000e80602167981 */ /* 0x000f28000c1e1900 */
[----:B------:R-:W4:Y:S04]  /*04a0*/  LDG.E R23, desc[UR6][R2.64+0xec] ;  /* 0x0000ec0602177981 */ /* 0x000f28000c1e1900 */
[----:B0-----:R-:W5:Y:S04]  /*04b0*/  LDG.E R24, desc[UR6][R2.64+0xf0] ;  /* 0x0000f00602187981 */ /* 0x001f68000c1e1900 */
[----:B------:R-:W5:Y:S04]  /*04c0*/  LDG.E R25, desc[UR6][R2.64+0xf4] ;  /* 0x0000f40602197981 */ /* 0x000f68000c1e1900 */
[----:B------:R-:W5:Y:S04]  /*04d0*/  LDG.E R26, desc[UR6][R2.64+0xf8] ;  /* 0x0000f806021a7981 */ /* 0x000f68000c1e1900 */
[----:B------:R0:W5:Y:S04]  /*04e0*/  LDG.E R27, desc[UR6][R2.64+0xfc] ;  /* 0x0000fc06021b7981 */ /* 0x000168000c1e1900 */
[----:B------:R1:W-:Y:S04]  /*04f0*/  STL.128 [R1+0xa0], R4 ;  /* 0x0000a00401007387 */ /* 0x0003e80000100c00 */
[----:B------:R1:W-:Y:S01]  /*0500*/  STL.128 [R1+0xb0], R8 ;  /* 0x0000b00801007387 */ /* 0x0003e20000100c00 */
[----:B------:R-:W-:-:S04]  /*0510*/  UIADD3 UR4, UP0, UPT, UR4, 0x10, URZ ;  /* 0x0000001004047890 */ /* 0x000fc8000ff1e0ff */
[----:B------:R-:W-:Y:S01]  /*0520*/  UIADD3.X UR5, UPT, UPT, URZ, UR5, URZ, UP0, !UPT ;  /* 0x00000005ff057290 */ /* 0x000fe200087fe4ff */
[----:B------:R-:W-:Y:S02]  /*0530*/  IADD3 R0, PT, PT, R1, 0x10, RZ ;  /* 0x0000001001007810 */ /* 0x000fe40007ffe0ff */
[----:B0-----:R-:W-:-:S03]  /*0540*/  MOV R2, UR4 ;  /* 0x0000000400027c02 */ /* 0x001fc60008000f00 */
[----:B------:R-:W-:Y:S01]  /*0550*/  MOV R3, UR5 ;  /* 0x0000000500037c02 */ /* 0x000fe20008000f00 */
[----:B------:R-:W-:Y:S01]  /*0560*/  UMOV UR4, URZ ;  /* 0x000000ff00047c82 */ /* 0x000fe20008000000 */
[----:B---3--:R1:W-:Y:S04]  /*0570*/  STL.128 [R1+0xc0], R12 ;  /* 0x0000c00c01007387 */ /* 0x0083e80000100c00 */
[----:B--2---:R1:W-:Y:S04]  /*0580*/  STL.128 [R1+0xd0], R16 ;  /* 0x0000d01001007387 */ /* 0x0043e80000100c00 */
[----:B----4-:R1:W-:Y:S04]  /*0590*/  STL.128 [R1+0xe0], R20 ;  /* 0x0000e01401007387 */ /* 0x0103e80000100c00 */
[----:B-----5:R1:W-:Y:S02]  /*05a0*/  STL.128 [R1+0xf0], R24 ;  /* 0x0000f01801007387 */ /* 0x0203e40000100c00 */
.L_x_1:
[----:B-1----:R-:W0:Y:S01]  /*05b0*/  LDC.64 R12, c[0x0][0x388] ;  /* 0x0000e200ff0c7b82 */ /* 0x002e220000000a00 */
[----:B--2---:R-:W2:Y:S04]  /*05c0*/  LDL.128 R4, [R0+-0x10] ;  /* 0xfffff00000047983 */ /* 0x004ea80000100c00 */
[----:B------:R-:W3:Y:S04]  /*05d0*/  LDL.128 R8, [R0] ;  /* 0x0000000000087983 */ /* 0x000ee80000100c00 */
[----:B0-----:R-:W2:Y:S04]  /*05e0*/  LDG.E R15, desc[UR6][R12.64] ;  /* 0x000000060c0f7981 */ /* 0x001ea8000c1e1900 */
[----:B------:R-:W4:Y:S04]  /*05f0*/  LDG.E R16, desc[UR6][R12.64+0x20] ;  /* 0x000020060c107981 */ /* 0x000f28000c1e1900 */
[----:B------:R-:W5:Y:S04]  /*0600*/  LDG.E R17, desc[UR6][R12.64+0x40] ;  /* 0x000040060c117981 */ /* 0x000f68000c1e1900 */
[----:B------:R-:W3:Y:S04]  /*0610*/  LDG.E R18, desc[UR6][R12.64+0x60] ;  /* 0x000060060c127981 */ /* 0x000ee8000c1e1900 */
[----:B------:R-:W3:Y:S04]  /*0620*/  LDG.E R19, desc[UR6][R12.64+0x80] ;  /* 0x000080060c137981 */ /* 0x000ee8000c1e1900 */
[----:B------:R-:W3:Y:S04]  /*0630*/  LDG.E R20, desc[UR6][R12.64+0xa0] ;  /* 0x0000a0060c147981 */ /* 0x000ee8000c1e1900 */
[----:B------:R-:W3:Y:S04]  /*0640*/  LDG.E R21, desc[UR6][R12.64+0xc0] ;  /* 0x0000c0060c157981 */ /* 0x000ee8000c1e1900 */
[----:B------:R-:W3:Y:S01]  /*0650*/  LDG.E R22, desc[UR6][R12.64+0xe0] ;  /* 0x0000e0060c167981 */ /* 0x000ee2000c1e1900 */
[----:B--2---:R-:W-:-:S04]  /*0660*/  FFMA R14, R4, R15, RZ ;  /* 0x0000000f040e7223 */ /* 0x004fc800000000ff */
[----:B----4-:R-:W-:-:S04]  /*0670*/  FFMA R15, R5, R16, R14 ;  /* 0x00000010050f7223 */ /* 0x010fc8000000000e */
[----:B-----5:R-:W-:-:S04]  /*0680*/  FFMA R14, R6, R17, R15 ;  /* 0x00000011060e7223 */ /* 0x020fc8000000000f */
[----:B---3--:R-:W-:-:S04]  /*0690*/  FFMA R15, R7, R18, R14 ;  /* 0x00000012070f7223 */ /* 0x008fc8000000000e */
[----:B------:R-:W-:-:S04]  /*06a0*/  FFMA R14, R8, R19, R15 ;  /* 0x00000013080e7223 */ /* 0x000fc8000000000f */
[----:B------:R-:W-:-:S04]  /*06b0*/  FFMA R15, R9, R20, R14 ;  /* 0x00000014090f7223 */ /* 0x000fc8000000000e */
[----:B------:R-:W-:Y:S01]  /*06c0*/  FFMA R14, R10, R21, R15 ;  /* 0x000000150a0e7223 */ /* 0x000fe2000000000f */
[----:B------:R-:W-:-:S03]  /*06d0*/  MOV R15, R3 ;  /* 0x00000003000f7202 */ /* 0x000fc60000000f00 */
[----:B------:R-:W-:Y:S01]  /*06e0*/  FFMA R17, R11, R22, R14 ;  /* 0x000000160b117223 */ /* 0x000fe2000000000e */
[----:B------:R-:W-:-:S05]  /*06f0*/  MOV R14, R2 ;  /* 0x00000002000e7202 */ /* 0x000fca0000000f00 */
[----:B------:R0:W-:Y:S04]  /*0700*/  STG.E desc[UR6][R14.64+-0x10], R17 ;  /* 0xfffff0110e007986 */ /* 0x0001e8000c101906 */
[----:B------:R-:W2:Y:S04]  /*0710*/  LDG.E R3, desc[UR6][R12.64+0x4] ;  /* 0x000004060c037981 */ /* 0x000ea8000c1e1900 */
[----:B------:R-:W3:Y:S04]  /*0720*/  LDG.E R16, desc[UR6][R12.64+0x24] ;  /* 0x000024060c107981 */ /* 0x000ee8000c1e1900 */
[----:B------:R-:W4:Y:S04]  /*0730*/  LDG.E R18, desc[UR6][R12.64+0x44] ;  /* 0x000044060c127981 */ /* 0x000f28000c1e1900 */
[----:B------:R-:W5:Y:S04]  /*0740*/  LDG.E R19, desc[UR6][R12.64+0x64] ;  /* 0x000064060c137981 */ /* 0x000f68000c1e1900 */
[----:B------:R-:W5:Y:S04]  /*0750*/  LDG.E R20, desc[UR6][R12.64+0x84] ;  /* 0x000084060c147981 */ /* 0x000f68000c1e1900 */
[----:B------:R-:W5:Y:S04]  /*0760*/  LDG.E R21, desc[UR6][R12.64+0xa4] ;  /* 0x0000a4060c157981 */ /* 0x000f68000c1e1900 */
[----:B------:R-:W5:Y:S04]  /*0770*/  LDG.E R22, desc[UR6][R12.64+0xc4] ;  /* 0x0000c4060c167981 */ /* 0x000f68000c1e1900 */
[----:B------:R-:W5:Y:S01]  /*0780*/  LDG.E R23, desc[UR6][R12.64+0xe4] ;  /* 0x0000e4060c177981 */ /* 0x000f62000c1e1900 */
[----:B--2---:R-:W-:-:S04]  /*0790*/  FFMA R2, R4, R3, RZ ;  /* 0x0000000304027223 */ /* 0x004fc800000000ff */
[----:B---3--:R-:W-:-:S04]  /*07a0*/  FFMA R3, R5, R16, R2 ;  /* 0x0000001005037223 */ /* 0x008fc80000000002 */
[----:B----4-:R-:W-:-:S04]  /*07b0*/  FFMA R18, R6, R18, R3 ;  /* 0x0000001206127223 */ /* 0x010fc80000000003 */
[----:B-----5:R-:W-:-:S04]  /*07c0*/  FFMA R19, R7, R19, R18 ;  /* 0x0000001307137223 */ /* 0x020fc80000000012 */
[----:B------:R-:W-:-:S04]  /*07d0*/  FFMA R20, R8, R20, R19 ;  /* 0x0000001408147223 */ /* 0x000fc80000000013 */
[----:B------:R-:W-:-:S04]  /*07e0*/  FFMA R21, R9, R21, R20 ;  /* 0x0000001509157223 */ /* 0x000fc80000000014 */
[----:B------:R-:W-:-:S04]  /*07f0*/  FFMA R22, R10, R22, R21 ;  /* 0x000000160a167223 */ /* 0x000fc80000000015 */
[----:B------:R-:W-:-:S05]  /*0800*/  FFMA R23, R11, R23, R22 ;  /* 0x000000170b177223 */ /* 0x000fca0000000016 */
[----:B------:R1:W-:Y:S04]  /*0810*/  STG.E desc[UR6][R14.64+-0xc], R23 ;  /* 0xfffff4170e007986 */ /* 0x0003e8000c101906 */
[----:B------:R-:W2:Y:S04]  /*0820*/  LDG.E R3, desc[UR6][R12.64+0x8] ;  /* 0x000008060c037981 */ /* 0x000ea8000c1e1900 */
[----:B------:R-:W3:Y:S04]  /*0830*/  LDG.E R16, desc[UR6][R12.64+0x28] ;  /* 0x000028060c107981 */ /* 0x000ee8000c1e1900 */
[----:B0-----:R-:W4:Y:S04]  /*0840*/  LDG.E R17, desc[UR6][R12.64+0x48] ;  /* 0x000048060c117981 */ /* 0x001f28000c1e1900 */
        /* <DEDUP_REMOVED lines=21> */
[----:B-1----:R-:W5:Y:S01]  /*09a0*/  LDG.E R23, desc[UR6][R12.64+0xec] ;  /* 0x0000ec060c177981 */ /* 0x002f62000c1e1900 */
        /* <DEDUP_REMOVED lines=9> */
[----:B0-----:R-:W2:Y:S04]  /*0a40*/  LDG.E R3, desc[UR6][R12.64+0x10] ;  /* 0x000010060c037981 */ /* 0x001ea8000c1e1900 */
        /* <DEDUP_REMOVED lines=32> */
[----:B------:R-:W-:Y:S04]  /*0c50*/  STG.E desc[UR6][R14.64+0x4], R23 ;  /* 0x000004170e007986 */ /* 0x000fe8000c101906 */
        /* <DEDUP_REMOVED lines=25> */
[----:B------:R-:W-:-:S04]  /*0df0*/  UIADD3 UR4, UPT, UPT, UR4, 0x1, URZ ;  /* 0x0000000104047890 */ /* 0x000fc8000fffe0ff */
[----:B------:R-:W-:Y:S01]  /*0e00*/  UISETP.NE.AND UP0, UPT, UR4, 0x8, UPT ;  /* 0x000000080400788c */ /* 0x000fe2000bf05270 */
[----:B------:R-:W-:Y:S01]  /*0e10*/  IADD3 R0, PT, PT, R0, 0x20, RZ ;  /* 0x0000002000007810 */ /* 0x000fe20007ffe0ff */
        /* <DEDUP_REMOVED lines=8> */
[----:B------:R2:W-:Y:S01]  /*0ea0*/  STG.E desc[UR6][R14.64+0xc], R11 ;  /* 0x00000c0b0e007986 */ /* 0x0005e2000c101906 */
[----:B------:R-:W-:-:S04]  /*0eb0*/  IADD3 R2, P0, PT, R14, 0x20, RZ ;  /* 0x000000200e027810 */ /* 0x000fc80007f1e0ff */
[----:B0-----:R-:W-:Y:S01]  /*0ec0*/  IADD3.X R3, PT, PT, RZ, R15, RZ, P0, !PT ;  /* 0x0000000fff037210 */ /* 0x001fe200007fe4ff */
[----:B------:R-:W-:Y:S08]  /*0ed0*/  BRA.U UP0, `(.L_x_1) ;  /* 0xfffffff500b47547 */ /* 0x000ff0000b83ffff */
[----:B------:R-:W-:Y:S05]  /*0ee0*/  EXIT ;  /* 0x000000000000794d */ /* 0x000fea0003800000 */
.L_x_2:
        /* <DEDUP_REMOVED lines=9> */
.L_x_5:


//--------------------- .text._Z7local_1Pf        --------------------------
	.section	.text._Z7local_1Pf,"ax",@progbits
	.align	128
        .global         _Z7local_1Pf
        .type           _Z7local_1Pf,@function
        .size           _Z7local_1Pf,(.L_x_6 - _Z7local_1Pf)
        .other          _Z7local_1Pf,@"STO_CUDA_ENTRY STV_DEFAULT"
_Z7local_1Pf:
.text._Z7local_1Pf:
[----:B------:R-:W-:Y:S08]  /*0000*/  LDC R1, c[0x0][0x37c] ;  /* 0x0000df00ff017b82 */ /* 0x000ff00000000800 */
[----:B------:R-:W0:Y:S01]  /*0010*/  LDC.64 R2, c[0x0][0x380] ;  /* 0x0000e000ff027b82 */ /* 0x000e220000000a00 */
[----:B------:R-:W0:Y:S02]  /*0020*/  LDCU.64 UR4, c[0x0][0x358] ;  /* 0x00006b00ff0477ac */ /* 0x000e240008000a00 */
[----:B0-----:R-:W2:Y:S04]  /*0030*/  LDG.E R10, desc[UR4][R2.64] ;  /* 0x00000004020a7981 */ /* 0x001ea8000c1e1900 */
[----:B------:R-:W3:Y:S04]  /*0040*/  LDG.E R11, desc[UR4][R2.64+0xfc] ;  /* 0x0000fc04020b7981 */ /* 0x000ee8000c1e1900 */
        /* <DEDUP_REMOVED lines=18> */
[----:B------:R-:W5:Y:S01]  /*0170*/  LDG.E R16, desc[UR4][R2.64+0x54] ;  /* 0x0000540402107981 */ /* 0x000f62000c1e1900 */
[----:B--2---:R-:W-:-:S03]  /*0180*/  FADD R17, R10, R10 ;  /* 0x0000000a0a117221 */ /* 0x004fc60000000000 */
[----:B------:R-:W2:Y:S01]  /*0190*/  LDG.E R10, desc[UR4][R2.64+0x3c] ;  /* 0x00003c04020a7981 */ /* 0x000ea2000c1e1900 */
[----:B---3--:R-:W-:-:S03]  /*01a0*/  FADD R29, R11, R11 ;  /* 0x0000000b0b1d7221 */ /* 0x008fc60000000000 */
[----:B------:R0:W-:Y:S01]  /*01b0*/  STG.E desc[UR4][R2.64], R17 ;  /* 0x0000001102007986 */ /* 0x0001e2000c101904 */
[----:B----4-:R-:W-:-:S03]  /*01c0*/  FADD R21, R12, R12 ;  /* 0x0000000c0c157221 */ /* 0x010fc60000000000 */
[----:B------:R-:W3:Y:S01]  /*01d0*/  LDG.E R11, desc[UR4][R2.64+0x40] ;  /* 0x00004004020b7981 */ /* 0x000ee2000c1e1900 */
[----:B-----5:R-:W-:Y:S01]  /*01e0*/  FADD R27, R13, R13 ;  /* 0x0000000d0d1b7221 */ /* 0x020fe20000000000 */
[----:B------:R-:W-:Y:S02]  /*01f0*/  FADD R26, R19, R19 ;  /* 0x00000013131a7221 */ /* 0x000fe40000000000 */
[----:B0-----:R-:W4:Y:S04]  /*0200*/  LDG.E R17, desc[UR4][R2.64+0x58] ;  /* 0x0000580402117981 */ /* 0x001f28000c1e1900 */
[----:B------:R0:W-:Y:S01]  /*0210*/  STG.E desc[UR4][R2.64+0xfc], R29 ;  /* 0x0000fc1d02007986 */ /* 0x0001e2000c101904 */
[----:B------:R-:W-:-:S03]  /*0220*/  FADD R28, R4, R4 ;  /* 0x00000004041c7221 */ /* 0x000fc60000000000 */
[----:B------:R-:W-:Y:S04]  /*0230*/  STG.E desc[UR4][R2.64+0x4], R21 ;  /* 0x0000041502007986 */ /* 0x000fe8000c101904 */
[----:B------:R1:W-:Y:S01]  /*0240*/  STG.E desc[UR4][R2.64+0x8], R27 ;  /* 0x0000081b02007986 */ /* 0x0003e2000c101904 */
[----:B------:R-:W-:Y:S01]  /*0250*/  FADD R5, R5, R5 ;  /* 0x0000000505057221 */ /* 0x000fe20000000000 */
[----:B0-----:R-:W-:Y:S02]  /*0260*/  FADD R29, R20, R20 ;  /* 0x00000014141d7221 */ /* 0x001fe40000000000 */
[----:B------:R0:W-:Y:S01]  /*0270*/  STG.E desc[UR4][R2.64+0x14], R26 ;  /* 0x0000141a02007986 */ /* 0x0001e2000c101904 */
[----:B------:R-:W-:-:S03]  /*0280*/  FADD R9, R9, R9 ;  /* 0x0000000909097221 */ /* 0x000fc60000000000 */
[----:B------:R-:W5:Y:S01]  /*0290*/  LDG.E R20, desc[UR4][R2.64+0x64] ;  /* 0x0000640402147981 */ /* 0x000f62000c1e1900 */
[----:B-1----:R-:W-:-:S03]  /*02a0*/  FADD R27, R0, R0 ;  /* 0x00000000001b7221 */ /* 0x002fc60000000000 */
[----:B------:R-:W5:Y:S04]  /*02b0*/  LDG.E R21, desc[UR4][R2.64+0x68] ;  /* 0x0000680402157981 */ /* 0x000f68000c1e1900 */
[----:B------:R-:W5:Y:S01]  /*02c0*/  LDG.E R13, desc[UR4][R2.64+0x48] ;  /* 0x00004804020d7981 */ /* 0x000f62000c1e1900 */
[----:B0-----:R-:W-:-:S03]  /*02d0*/  FADD R26, R7, R7 ;  /* 0x00000007071a7221 */ /* 0x001fc60000000000 */
[----:B------:R-:W5:Y:S04]  /*02e0*/  LDG.E R4, desc[UR4][R2.64+0x74] ;  /* 0x0000740402047981 */ /* 0x000f68000c1e1900 */
[----:B------:R0:W-:Y:S01]  /*02f0*/  STG.E desc[UR4][R2.64+0x10], R29 ;  /* 0x0000101d02007986 */ /* 0x0001e2000c101904 */
[----:B------:R-:W-:-:S03]  /*0300*/  FADD R25, R25, R25 ;  /* 0x0000001919197221 */ /* 0x000fc60000000000 */
[----:B------:R1:W-:Y:S04]  /*0310*/  STG.E desc[UR4][R2.64+0x1c], R28 ;  /* 0x00001c1c02007986 */ /* 0x0003e8000c101904 */
[----:B------:R1:W-:Y:S01]  /*0320*/  STG.E desc[UR4][R2.64+0x18], R27 ;  /* 0x0000181b02007986 */ /* 0x0003e2000c101904 */
[----:B0-----:R-:W-:-:S03]  /*0330*/  FADD R29, R6, R6 ;  /* 0x00000006061d7221 */ /* 0x001fc60000000000 */
[----:B------:R0:W-:Y:S01]  /*0340*/  STG.E desc[UR4][R2.64+0x20], R5 ;  /* 0x0000200502007986 */ /* 0x0001e2000c101904 */
[----:B-1----:R-:W-:-:S03]  /*0350*/  FADD R28, R23, R23 ;  /* 0x00000017171c7221 */ /* 0x002fc60000000000 */
[----:B------:R1:W-:Y:S01]  /*0360*/  STG.E desc[UR4][R2.64+0xc], R9 ;  /* 0x00000c0902007986 */ /* 0x0003e2000c101904 */
[----:B------:R-:W-:-:S03]  /*0370*/  FADD R27, R8, R8 ;  /* 0x00000008081b7221 */ /* 0x000fc60000000000 */
[----:B------:R-:W5:Y:S04]  /*0380*/  LDG.E R6, desc[UR4][R2.64+0x7c] ;  /* 0x00007c0402067981 */ /* 0x000f68000c1e1900 */
[----:B0-----:R-:W5:Y:S04]  /*0390*/  LDG.E R5, desc[UR4][R2.64+0x78] ;  /* 0x0000780402057981 */ /* 0x001f68000c1e1900 */
[----:B------:R-:W5:Y:S04]  /*03a0*/  LDG.E R7, desc[UR4][R2.64+0x80] ;  /* 0x0000800402077981 */ /* 0x000f68000c1e1900 */
[----:B------:R0:W-:Y:S04]  /*03b0*/  STG.E desc[UR4][R2.64+0x28], R26 ;  /* 0x0000281a02007986 */ /* 0x0001e8000c101904 */
[----:B------:R-:W5:Y:S04]  /*03c0*/  LDG.E R23, desc[UR4][R2.64+0x94] ;  /* 0x0000940402177981 */ /* 0x000f68000c1e1900 */
[----:B------:R-:W5:Y:S04]  /*03d0*/  LDG.E R12, desc[UR4][R2.64+0x44] ;  /* 0x00004404020c7981 */ /* 0x000f68000c1e1900 */
[----:B------:R-:W5:Y:S04]  /*03e0*/  LDG.E R19, desc[UR4][R2.64+0x60] ;  /* 0x0000600402137981 */ /* 0x000f68000c1e1900 */
[----:B------:R-:W5:Y:S04]  /*03f0*/  LDG.E R0, desc[UR4][R2.64+0x70] ;  /* 0x0000700402007981 */ /* 0x000f68000c1e1900 */
[----:B------:R-:W5:Y:S04]  /*0400*/  LDG.E R8, desc[UR4][R2.64+0x84] ;  /* 0x0000840402087981 */ /* 0x000f68000c1e1900 */
[----:B-1----:R-:W5:Y:S04]  /*0410*/  LDG.E R9, desc[UR4][R2.64+0x88] ;  /* 0x0000880402097981 */ /* 0x002f68000c1e1900 */
[----:B0-----:R-:W5:Y:S04]  /*0420*/  LDG.E R26, desc[UR4][R2.64+0x98] ;  /* 0x00009804021a7981 */ /* 0x001f68000c1e1900 */
[----:B------:R0:W-:Y:S04]  /*0430*/  STG.E desc[UR4][R2.64+0x24], R29 ;  /* 0x0000241d02007986 */ /* 0x0001e8000c101904 */
[----:B------:R1:W-:Y:S01]  /*0440*/  STG.E desc[UR4][R2.64+0x38], R25 ;  /* 0x0000381902007986 */ /* 0x0003e2000c101904 */
[----:B0-----:R-:W-:-:S03]  /*0450*/  FADD R29, R24, R24 ;  /* 0x00000018181d7221 */ /* 0x001fc60000000000 */
[----:B------:R-:W5:Y:S04]  /*0460*/  LDG.E R24, desc[UR4][R2.64+0x90] ;  /* 0x0000900402187981 */ /* 0x000f68000c1e1900 */
[----:B-1----:R-:W5:Y:S04]  /*0470*/  LDG.E R25, desc[UR4][R2.64+0x8c] ;  /* 0x00008c0402197981 */ /* 0x002f68000c1e1900 */
[----:B------:R-:W-:Y:S04]  /*0480*/  STG.E desc[UR4][R2.64+0x2c], R27 ;  /* 0x00002c1b02007986 */ /* 0x000fe8000c101904 */
[----:B------:R0:W-:Y:S01]  /*0490*/  STG.E desc[UR4][R2.64+0x34], R29 ;  /* 0x0000341d02007986 */ /* 0x0001e2000c101904 */
[----:B------:R-:W-:Y:S01]  /*04a0*/  FADD R15, R15, R15 ;  /* 0x0000000f0f0f7221 */ /* 0x000fe20000000000 */
[----:B------:R-:W-:Y:S01]  /*04b0*/  FADD R22, R22, R22 ;  /* 0x0000001616167221 */ /* 0x000fe20000000000 */
[----:B0-----:R-:W-:Y:S01]  /*04c0*/  FADD R29, R14, R14 ;  /* 0x0000000e0e1d7221 */ /* 0x001fe20000000000 */
[----:B------:R-:W-:Y:S04]  /*04d0*/  STG.E desc[UR4][R2.64+0x30], R28 ;  /* 0x0000301c02007986 */ /* 0x000fe8000c101904 */
[----:B------:R-:W-:Y:S01]  /*04e0*/  STG.E desc[UR4][R2.64+0x4c], R29 ;  /* 0x00004c1d02007986 */ /* 0x000fe2000c101904 */
[----:B------:R-:W-:-:S03]  /*04f0*/  FADD R16, R16, R16 ;  /* 0x0000001010107221 */ /* 0x000fc60000000000 */
[----:B------:R0:W-:Y:S04]  /*0500*/  STG.E desc[UR4][R2.64+0x50], R15 ;  /* 0x0000500f02007986 */ /* 0x0001e8000c101904 */
[----:B------:R-:W-:Y:S04]  /*0510*/  STG.E desc[UR4][R2.64+0x6c], R22 ;  /* 0x00006c1602007986 */ /* 0x000fe8000c101904 */
[----:B------:R-:W5:Y:S04]  /*0520*/  LDG.E R14, desc[UR4][R2.64+0xb8] ;  /* 0x0000b804020e7981 */ /* 0x000f68000c1e1900 */
[----:B0-----:R-:W5:Y:S04]  /*0530*/  LDG.E R15, desc[UR4][R2.64+0xb4] ;  /* 0x0000b404020f7981 */ /* 0x001f68000c1e1900 */
[----:B------:R0:W-:Y:S04]  /*0540*/  STG.E desc[UR4][R2.64+0x54], R16 ;  /* 0x0000541002007986 */ /* 0x0001e8000c101904 */
[----:B0-----:R-:W5:Y:S01]  /*0550*/  LDG.E R16, desc[UR4][R2.64+0xd4] ;  /* 0x0000d40402107981 */ /* 0x001f62000c1e1900 */
[----:B--2---:R-:W-:-:S03]  /*0560*/  FADD R27, R10, R10 ;  /* 0x0000000a0a1b7221 */ /* 0x004fc60000000000 */
[----:B------:R-:W2:Y:S01]  /*0570*/  LDG.E R10, desc[UR4][R2.64+0x9c] ;  /* 0x00009c04020a7981 */ /* 0x000ea2000c1e1900 */
[----:B---3--:R-:W-:-:S03]  /*0580*/  FADD R11, R11, R11 ;  /* 0x0000000b0b0b7221 */ /* 0x008fc60000000000 */
[----:B------:R0:W-:Y:S01]  /*0590*/  STG.E desc[UR4][R2.64+0x3c], R27 ;  /* 0x00003c1b02007986 */ /* 0x0001e2000c101904 */
[----:B----4-:R-:W-:-:S03]  /*05a0*/  FADD R17, R17, R17 ;  /* 0x0000001111117221 */ /* 0x010fc60000000000 */
[----:B------:R1:W-:Y:S01]  /*05b0*/  STG.E desc[UR4][R2.64+0x40], R11 ;  /* 0x0000400b02007986 */ /* 0x0003e2000c101904 */
[----:B0-----:R-:W-:-:S03]  /*05c0*/  FADD R27, R18, R18 ;  /* 0x00000012121b7221 */ /* 0x001fc60000000000 */
[----:B------:R0:W-:Y:S04]  /*05d0*/  STG.E desc[UR4][R2.64+0x58], R17 ;  /* 0x0000581102007986 */ /* 0x0001e8000c101904 */
[----:B-1----:R-:W3:Y:S01]  /*05e0*/  LDG.E R11, desc[UR4][R2.64+0xa8] ;  /* 0x0000a804020b7981 */ /* 0x002ee2000c1e1900 */
[----:B-----5:R-:W-:Y:S01]  /*05f0*/  FADD R29, R20, R20 ;  /* 0x00000014141d7221 */ /* 0x020fe20000000000 */
[----:B------:R-:W-:Y:S01]  /*0600*/  FADD R21, R21, R21 ;  /* 0x0000001515157221 */ /* 0x000fe20000000000 */
[----:B------:R-:W-:Y:S01]  /*0610*/  FADD R13, R13, R13 ;  /* 0x0000000d0d0d7221 */ /* 0x000fe20000000000 */
[----:B0-----:R-:W-:Y:S01]  /*0620*/  FADD R17, R4, R4 ;  /* 0x0000000404117221 */ /* 0x001fe20000000000 */
[----:B------:R0:W-:Y:S04]  /*0630*/  STG.E desc[UR4][R2.64+0x5c], R27 ;  /* 0x00005c1b02007986 */ /* 0x0001e8000c101904 */
[----:B------:R-:W-:Y:S04]  /*0640*/  STG.E desc[UR4][R2.64+0x64], R29 ;  /* 0x0000641d02007986 */ /* 0x000fe8000c101904 */
[----:B------:R-:W-:Y:S04]  /*0650*/  STG.E desc[UR4][R2.64+0x68], R21 ;  /* 0x0000681502007986 */ /* 0x000fe8000c101904 */
[----:B------:R1:W-:Y:S04]  /*0660*/  STG.E desc[UR4][R2.64+0x48], R13 ;  /* 0x0000480d02007986 */ /* 0x0003e8000c101904 */
[----:B------:R4:W-:Y:S04]  /*0670*/  STG.E desc[UR4][R2.64+0x74], R17 ;  /* 0x0000741102007986 */ /* 0x0009e8000c101904 */
[----:B------:R-:W5:Y:S01]  /*0680*/  LDG.E R4, desc[UR4][R2.64+0xa0] ;  /* 0x0000a00402047981 */ /* 0x000f62000c1e1900 */
[----:B0-----:R-:W-:-:S03]  /*0690*/  FADD R27, R6, R6 ;  /* 0x00000006061b7221 */ /* 0x001fc60000000000 */
[----:B-1----:R-:W5:Y:S01]  /*06a0*/  LDG.E R13, desc[UR4][R2.64+0xb0] ;  /* 0x0000b004020d7981 */ /* 0x002f62000c1e1900 */
[----:B------:R-:W-:-:S03]  /*06b0*/  FADD R21, R5, R5 ;  /* 0x0000000505157221 */ /* 0x000fc60000000000 */
[----:B----4-:R-:W4:Y:S01]  /*06c0*/  LDG.E R17, desc[UR4][R2.64+0xc4] ;  /* 0x0000c40402117981 */ /* 0x010f22000c1e1900 */
[----:B------:R-:W-:-:S03]  /*06d0*/  FADD R29, R7, R7 ;  /* 0x00000007071d7221 */ /* 0x000fc60000000000 */
[----:B------:R-:W4:Y:S04]  /*06e0*/  LDG.E R5, desc[UR4][R2.64+0xc0] ;  /* 0x0000c00402057981 */ /* 0x000f28000c1e1900 */
[----:B------:R-:W4:Y:S01]  /*06f0*/  LDG.E R20, desc[UR4][R2.64+0xc8] ;  /* 0x0000c80402147981 */ /* 0x000f22000c1e1900 */
[----:B------:R-:W-:Y:S01]  /*0700*/  FADD R28, R23, R23 ;  /* 0x00000017171c7221 */ /* 0x000fe20000000000 */
[----:B------:R-:W-:Y:S01]  /*0710*/  FADD R12, R12, R12 ;  /* 0x0000000c0c0c7221 */ /* 0x000fe20000000000 */
[----:B------:R-:W-:Y:S01]  /*0720*/  FADD R19, R19, R19 ;  /* 0x0000001313137221 */ /* 0x000fe20000000000 */
[----:B------:R-:W-:Y:S01]  /*0730*/  FADD R18, R0, R0 ;  /* 0x0000000000127221 */ /* 0x000fe20000000000 */
[----:B------:R-:W-:Y:S01]  /*0740*/  FADD R8, R8, R8 ;  /* 0x0000000808087221 */ /* 0x000fe20000000000 */
[----:B------:R-:W-:Y:S01]  /*0750*/  FADD R22, R9, R9 ;  /* 0x0000000909167221 */ /* 0x000fe20000000000 */
[----:B------:R-:W-:Y:S01]  /*0760*/  STG.E desc[UR4][R2.64+0x7c], R27 ;  /* 0x00007c1b02007986 */ /* 0x000fe2000c101904 */
[----:B------:R-:W-:-:S03]  /*0770*/  FADD R23, R26, R26 ;  /* 0x0000001a1a177221 */ /* 0x000fc60000000000 */
[----:B------:R0:W-:Y:S04]  /*0780*/  STG.E desc[UR4][R2.64+0x80], R29 ;  /* 0x0000801d02007986 */ /* 0x0001e8000c101904 */
[----:B------:R1:W-:Y:S04]  /*0790*/  STG.E desc[UR4][R2.64+0x44], R12 ;  /* 0x0000440c02007986 */ /* 0x0003e8000c101904 */
[----:B------:R1:W-:Y:S04]  /*07a0*/  STG.E desc[UR4][R2.64+0x60], R19 ;  /* 0x0000601302007986 */ /* 0x0003e8000c101904 */
[----:B------:R1:W-:Y:S04]  /*07b0*/  STG.E desc[UR4][R2.64+0x70], R18 ;  /* 0x0000701202007986 */ /* 0x0003e8000c101904 */
[----:B------:R-:W-:Y:S01]  /*07c0*/  STG.E desc[UR4][R2.64+0x78], R21 ;  /* 0x0000781502007986 */ /* 0x000fe2000c101904 */
[----:B0-----:R-:W-:-:S03]  /*07d0*/  FADD R29, R24, R24 ;  /* 0x00000018181d7221 */ /* 0x001fc60000000000 */
[----:B------:R0:W-:Y:S01]  /*07e0*/  STG.E desc[UR4][R2.64+0x84], R8 ;  /* 0x0000840802007986 */ /* 0x0001e2000c101904 */
[----:B------:R-:W-:-:S03]  /*07f0*/  FADD R27, R25, R25 ;  /* 0x00000019191b7221 */ /* 0x000fc60000000000 */
[----:B------:R0:W-:Y:S04]  /*0800*/  STG.E desc[UR4][R2.64+0x88], R22 ;  /* 0x0000881602007986 */ /* 0x0001e8000c101904 */
[----:B------:R0:W-:Y:S04]  /*0810*/  STG.E desc[UR4][R2.64+0x98], R23 ;  /* 0x0000981702007986 */ /* 0x0001e8000c101904 */
[----:B------:R-:W4:Y:S04]  /*0820*/  LDG.E R0, desc[UR4][R2.64+0xa4] ;  /* 0x0000a40402007981 */ /* 0x000f28000c1e1900 */
[----:B-1----:R-:W4:Y:S04]  /*0830*/  LDG.E R12, desc[UR4][R2.64+0xac] ;  /* 0x0000ac04020c7981 */ /* 0x002f28000c1e1900 */
[----:B------:R-:W4:Y:S04]  /*0840*/  LDG.E R6, desc[UR4][R2.64+0xbc] ;  /* 0x0000bc0402067981 */ /* 0x000f28000c1e1900 */
[----:B------:R-:W4:Y:S04]  /*0850*/  LDG.E R19, desc[UR4][R2.64+0xcc] ;  /* 0x0000cc0402137981 */ /* 0x000f28000c1e1900 */
[----:B------:R-:W4:Y:S04]  /*0860*/  LDG.E R18, desc[UR4][R2.64+0xd0] ;  /* 0x0000d00402127981 */ /* 0x000f28000c1e1900 */
[----:B------:R-:W4:Y:S04]  /*0870*/  LDG.E R7, desc[UR4][R2.64+0xd8] ;  /* 0x0000d80402077981 */ /* 0x000f28000c1e1900 */
[----:B------:R-:W4:Y:S04]  /*0880*/  LDG.E R9, desc[UR4][R2.64+0xdc] ;  /* 0x0000dc0402097981 */ /* 0x000f28000c1e1900 */
[----:B0-----:R-:W4:Y:S04]  /*0890*/  LDG.E R8, desc[UR4][R2.64+0xe0] ;  /* 0x0000e00402087981 */ /* 0x001f28000c1e1900 */
[----:B------:R-:W4:Y:S04]  /*08a0*/  LDG.E R21, desc[UR4][R2.64+0xe4] ;  /* 0x0000e40402157981 */ /* 0x000f28000c1e1900 */
[----:B------:R-:W4:Y:S04]  /*08b0*/  LDG.E R26, desc[UR4][R2.64+0xe8] ;  /* 0x0000e804021a7981 */ /* 0x000f28000c1e1900 */
[----:B------:R-:W4:Y:S04]  /*08c0*/  LDG.E R22, desc[UR4][R2.64+0xec] ;  /* 0x0000ec0402167981 */ /* 0x000f28000c1e1900 */
[----:B------:R-:W4:Y:S04]  /*08d0*/  LDG.E R25, desc[UR4][R2.64+0xf0] ;  /* 0x0000f00402197981 */ /* 0x000f28000c1e1900 */
[----:B------:R-:W4:Y:S04]  /*08e0*/  LDG.E R24, desc[UR4][R2.64+0xf4] ;  /* 0x0000f40402187981 */ /* 0x000f28000c1e1900 */
[----:B------:R-:W4:Y:S01]  /*08f0*/  LDG.E R23, desc[UR4][R2.64+0xf8] ;  /* 0x0000f80402177981 */ /* 0x000f22000c1e1900 */
[----:B------:R-:W-:-:S03]  /*0900*/  FADD R15, R15, R15 ;  /* 0x0000000f0f0f7221 */ /* 0x000fc60000000000 */
[----:B------:R5:W-:Y:S01]  /*0910*/  STG.E desc[UR4][R2.64+0x8c], R27 ;  /* 0x00008c1b02007986 */ /* 0x000be2000c101904 */
[----:B------:R-:W-:-:S03]  /*0920*/  FADD R14, R14, R14 ;  /* 0x0000000e0e0e7221 */ /* 0x000fc60000000000 */
[----:B------:R-:W-:Y:S04]  /*0930*/  STG.E desc[UR4][R2.64+0x90], R29 ;  /* 0x0000901d02007986 */ /* 0x000fe8000c101904 */
[----:B------:R-:W-:Y:S04]  /*0940*/  STG.E desc[UR4][R2.64+0xb4], R15 ;  /* 0x0000b40f02007986 */ /* 0x000fe8000c101904 */
[----:B------:R-:W-:Y:S04]  /*0950*/  STG.E desc[UR4][R2.64+0x94], R28 ;  /* 0x0000941c02007986 */ /* 0x000fe8000c101904 */
[----:B------:R-:W-:Y:S01]  /*0960*/  STG.E desc[UR4][R2.64+0xb8], R14 ;  /* 0x0000b80e02007986 */ /* 0x000fe2000c101904 */
[----:B--2---:R-:W-:-:S05]  /*0970*/  FADD R10, R10, R10 ;  /* 0x0000000a0a0a7221 */ /* 0x004fca0000000000 */
[----:B------:R-:W-:Y:S01]  /*0980*/  STG.E desc[UR4][R2.64+0x9c], R10 ;  /* 0x00009c0a02007986 */ /* 0x000fe2000c101904 */
[----:B---3--:R-:W-:-:S05]  /*0990*/  FADD R11, R11, R11 ;  /* 0x0000000b0b0b7221 */ /* 0x008fca0000000000 */
[----:B------:R0:W-:Y:S01]  /*09a0*/  STG.E desc[UR4][R2.64+0xa8], R11 ;  /* 0x0000a80b02007986 */ /* 0x0001e2000c101904 */
[----:B-----5:R-:W-:Y:S01]  /*09b0*/  FADD R27, R4, R4 ;  /* 0x00000004041b7221 */ /* 0x020fe20000000000 */
[----:B------:R-:W-:Y:S01]  /*09c0*/  FADD R13, R13, R13 ;  /* 0x0000000d0d0d7221 */ /* 0x000fe20000000000 */
[----:B----4-:R-:W-:Y:S01]  /*09d0*/  FADD R17, R17, R17 ;  /* 0x0000001111117221 */ /* 0x010fe20000000000 */
[----:B------:R-:W-:Y:S01]  /*09e0*/  FADD R5, R5, R5 ;  /* 0x0000000505057221 */ /* 0x000fe20000000000 */
[----:B0-----:R-:W-:Y:S01]  /*09f0*/  FADD R11, R20, R20 ;  /* 0x00000014140b7221 */ /* 0x001fe20000000000 */
[----:B------:R-:W-:Y:S04]  /*0a00*/  STG.E desc[UR4][R2.64+0xa0], R27 ;  /* 0x0000a01b02007986 */ /* 0x000fe8000c101904 */
[----:B------:R0:W-:Y:S04]  /*0a10*/  STG.E desc[UR4][R2.64+0xb0], R13 ;  /* 0x0000b00d02007986 */ /* 0x0001e8000c101904 */
[----:B------:R1:W-:Y:S04]  /*0a20*/  STG.E desc[UR4][R2.64+0xc0], R5 ;  /* 0x0000c00502007986 */ /* 0x0003e8000c101904 */
[----:B------:R-:W-:Y:S04]  /*0a30*/  STG.E desc[UR4][R2.64+0xc4], R17 ;  /* 0x0000c41102007986 */ /* 0x000fe8000c101904 */
[----:B------:R2:W-:Y:S01]  /*0a40*/  STG.E desc[UR4][R2.64+0xc8], R11 ;  /* 0x0000c80b02007986 */ /* 0x0005e2000c101904 */
[----:B0-----:R-:W-:-:S05]  /*0a50*/  FADD R13, R16, R16 ;  /* 0x00000010100d7221 */ /* 0x001fca0000000000 */
[----:B------:R-:W-:Y:S01]  /*0a60*/  STG.E desc[UR4][R2.64+0xd4], R13 ;  /* 0x0000d40d02007986 */ /* 0x000fe2000c101904 */
[----:B------:R-:W-:Y:S01]  /*0a70*/  FADD R29, R0, R0 ;  /* 0x00000000001d7221 */ /* 0x000fe20000000000 */
        /* <DEDUP_REMOVED lines=8> */
[----:B-1----:R-:W-:Y:S01]  /*0b00*/  FADD R5, R26, R26 ;  /* 0x0000001a1a057221 */ /* 0x002fe20000000000 */
[----:B--2---:R-:W-:Y:S01]  /*0b10*/  FADD R11, R22, R22 ;  /* 0x00000016160b7221 */ /* 0x004fe20000000000 */
[----:B------:R-:W-:Y:S01]  /*0b20*/  FADD R25, R25, R25 ;  /* 0x0000001919197221 */ /* 0x000fe20000000000 */
[----:B------:R-:W-:Y:S01]  /*0b30*/  FADD R17, R24, R24 ;  /* 0x0000001818117221 */ /* 0x000fe20000000000 */
[----:B------:R-:W-:Y:S01]  /*0b40*/  FADD R23, R23, R23 ;  /* 0x0000001717177221 */ /* 0x000fe20000000000 */
[----:B------:R-:W-:Y:S04]  /*0b50*/  STG.E desc[UR4][R2.64+0xa4], R29 ;  /* 0x0000a41d02007986 */ /* 0x000fe8000c101904 */
        /* <DEDUP_REMOVED lines=12> */
[----:B------:R-:W-:Y:S01]  /*0c20*/  STG.E desc[UR4][R2.64+0xf8], R23 ;  /* 0x0000f81702007986 */ /* 0x000fe2000c101904 */
[----:B------:R-:W-:Y:S05]  /*0c30*/  EXIT ;  /* 0x000000000000794d */ /* 0x000fea0003800000 */
.L_x_3:
        /* <DEDUP_REMOVED lines=12> */
.L_x_6:


//--------------------- .nv.shared.reserved.0     --------------------------
	.section	.nv.shared.reserved.0,"aw",@nobits
	.weak		__nv_reservedSMEM_offset_0_alias
	.size		__nv_reservedSMEM_offset_0_alias, 0, 64
	.other		__nv_reservedSMEM_offset_0_alias,@"STO_CUDA_RESERVED_SHARED STV_DEFAULT"
__nv_reservedSMEM_offset_0_alias:
	.zero		0
	.zero		64


//--------------------- .nv.constant0._Z7local_3Pf --------------------------
	.section	.nv.constant0._Z7local_3Pf,"a",@progbits
	.sectionflags	@""
	.align	4
.nv.constant0._Z7local_3Pf:
	.zero		904


//--------------------- .nv.constant0._Z7local_2PfS_S_ --------------------------
	.section	.nv.constant0._Z7local_2PfS_S_,"a",@progbits
	.sectionflags	@""
	.align	4
.nv.constant0._Z7local_2PfS_S_:
	.zero		920


//--------------------- .nv.constant0._Z7local_1Pf --------------------------
	.section	.nv.constant0._Z7local_1Pf,"a",@progbits
	.sectionflags	@""
	.align	4
.nv.constant0._Z7local_1Pf:
	.zero		904


//--------------------- SYMBOLS --------------------------

	.type		.nv.reservedSmem.offset0,@object
	.size		.nv.reservedSmem.offset0,0x4
